	.headerflags	@"EF_CUDA_TEXMODE_UNIFIED EF_CUDA_64BIT_ADDRESS EF_CUDA_ACCELERATORS EF_CUDA_SM90 EF_CUDA_VIRTUAL_SM(EF_CUDA_SM90)"
	.elftype	@"ET_EXEC"


//--------------------- .nv.info                  --------------------------
	.section	.nv.info,"",@"SHT_CUDA_INFO"
	.align	4


	//----- nvinfo : EIATTR_REGCOUNT
	.align		4
        /*0000*/ 	.byte	0x04, 0x2f
        /*0002*/ 	.short	(.L_2 - .L_1)
	.align		4
.L_1:
        /*0004*/ 	.word	index@(triton_red_fused__native_batch_norm_legit_functional_add_clone_convolution_50)
        /*0008*/ 	.word	0x00000023


	//----- nvinfo : EIATTR_MIN_STACK_SIZE
	.align		4
.L_2:
        /*000c*/ 	.byte	0x04, 0x12
        /*000e*/ 	.short	(.L_4 - .L_3)
	.align		4
.L_3:
        /*0010*/ 	.word	index@(triton_red_fused__native_batch_norm_legit_functional_add_clone_convolution_50)
        /*0014*/ 	.word	0x00000000


	//----- nvinfo : EIATTR_FRAME_SIZE
	.align		4
.L_4:
        /*0018*/ 	.byte	0x04, 0x11
        /*001a*/ 	.short	(.L_6 - .L_5)
	.align		4
.L_5:
        /*001c*/ 	.word	index@(triton_red_fused__native_batch_norm_legit_functional_add_clone_convolution_50)
        /*0020*/ 	.word	0x00000000


	//----- nvinfo : EIATTR_MIN_STACK_SIZE
	.align		4
.L_6:
        /*0024*/ 	.byte	0x04, 0x12
        /*0026*/ 	.short	(.L_8 - .L_7)
	.align		4
.L_7:
        /*0028*/ 	.word	index@(triton_red_fused__native_batch_norm_legit_functional_add_clone_convolution_50)
        /*002c*/ 	.word	0x00000000
.L_8:


//--------------------- .nv.info.triton_red_fused__native_batch_norm_legit_functional_add_clone_convolution_50 --------------------------
	.section	.nv.info.triton_red_fused__native_batch_norm_legit_functional_add_clone_convolution_50,"",@"SHT_CUDA_INFO"
	.sectionflags	@""
	.align	4


	//----- nvinfo : EIATTR_CUDA_API_VERSION
	.align		4
        /*0000*/ 	.byte	0x04, 0x37
        /*0002*/ 	.short	(.L_10 - .L_9)
.L_9:
        /*0004*/ 	.word	0x0000007c


	//----- nvinfo : EIATTR_KPARAM_INFO
	.align		4
.L_10:
        /*0008*/ 	.byte	0x04, 0x17
        /*000a*/ 	.short	(.L_12 - .L_11)
.L_11:
        /*000c*/ 	.word	0x00000000
        /*0010*/ 	.short	0x000a
        /*0012*/ 	.short	0x004c
        /*0014*/ 	.byte	0x00, 0xf0, 0x11, 0x00


	//----- nvinfo : EIATTR_KPARAM_INFO
	.align		4
.L_12:
        /*0018*/ 	.byte	0x04, 0x17
        /*001a*/ 	.short	(.L_14 - .L_13)
.L_13:
        /*001c*/ 	.word	0x00000000
        /*0020*/ 	.short	0x0009
        /*0022*/ 	.short	0x0048
        /*0024*/ 	.byte	0x00, 0xf0, 0x11, 0x00


	//----- nvinfo : EIATTR_KPARAM_INFO
	.align		4
.L_14:
        /*0028*/ 	.byte	0x04, 0x17
        /*002a*/ 	.short	(.L_16 - .L_15)
.L_15:
        /*002c*/ 	.word	0x00000000
        /*0030*/ 	.short	0x0008
        /*0032*/ 	.short	0x0040
        /*0034*/ 	.byte	0x00, 0xf4, 0x21, 0x00


	//----- nvinfo : EIATTR_KPARAM_INFO
	.align		4
.L_16:
        /*0038*/ 	.byte	0x04, 0x17
        /*003a*/ 	.short	(.L_18 - .L_17)
.L_17:
        /*003c*/ 	.word	0x00000000
        /*0040*/ 	.short	0x0007
        /*0042*/ 	.short	0x0038
        /*0044*/ 	.byte	0x00, 0xf4, 0x21, 0x00


	//----- nvinfo : EIATTR_KPARAM_INFO
	.align		4
.L_18:
        /*0048*/ 	.byte	0x04, 0x17
        /*004a*/ 	.short	(.L_20 - .L_19)
.L_19:
        /*004c*/ 	.word	0x00000000
        /*0050*/ 	.short	0x0006
        /*0052*/ 	.short	0x0030
        /*0054*/ 	.byte	0x00, 0xf4, 0x21, 0x00


	//----- nvinfo : EIATTR_KPARAM_INFO
	.align		4
.L_20:
        /*0058*/ 	.byte	0x04, 0x17
        /*005a*/ 	.short	(.L_22 - .L_21)
.L_21:
        /*005c*/ 	.word	0x00000000
        /*0060*/ 	.short	0x0005
        /*0062*/ 	.short	0x0028
        /*0064*/ 	.byte	0x00, 0xf4, 0x21, 0x00


	//----- nvinfo : EIATTR_KPARAM_INFO
	.align		4
.L_22:
        /*0068*/ 	.byte	0x04, 0x17
        /*006a*/ 	.short	(.L_24 - .L_23)
.L_23:
        /*006c*/ 	.word	0x00000000
        /*0070*/ 	.short	0x0004
        /*0072*/ 	.short	0x0020
        /*0074*/ 	.byte	0x00, 0xf4, 0x21, 0x00


	//----- nvinfo : EIATTR_KPARAM_INFO
	.align		4
.L_24:
        /*0078*/ 	.byte	0x04, 0x17
        /*007a*/ 	.short	(.L_26 - .L_25)
.L_25:
        /*007c*/ 	.word	0x00000000
        /*0080*/ 	.short	0x0003
        /*0082*/ 	.short	0x0018
        /*0084*/ 	.byte	0x00, 0xf4, 0x21, 0x00


	//----- nvinfo : EIATTR_KPARAM_INFO
	.align		4
.L_26:
        /*0088*/ 	.byte	0x04, 0x17
        /*008a*/ 	.short	(.L_28 - .L_27)
.L_27:
        /*008c*/ 	.word	0x00000000
        /*0090*/ 	.short	0x0002
        /*0092*/ 	.short	0x0010
        /*0094*/ 	.byte	0x00, 0xf4, 0x21, 0x00


	//----- nvinfo : EIATTR_KPARAM_INFO
	.align		4
.L_28:
        /*0098*/ 	.byte	0x04, 0x17
        /*009a*/ 	.short	(.L_30 - .L_29)
.L_29:
        /*009c*/ 	.word	0x00000000
        /*00a0*/ 	.short	0x0001
        /*00a2*/ 	.short	0x0008
        /*00a4*/ 	.byte	0x00, 0xf4, 0x21, 0x00


	//----- nvinfo : EIATTR_KPARAM_INFO
	.align		4
.L_30:
        /*00a8*/ 	.byte	0x04, 0x17
        /*00aa*/ 	.short	(.L_32 - .L_31)
.L_31:
        /*00ac*/ 	.word	0x00000000
        /*00b0*/ 	.short	0x0000
        /*00b2*/ 	.short	0x0000
        /*00b4*/ 	.byte	0x00, 0xf4, 0x21, 0x00


	//----- nvinfo : EIATTR_SPARSE_MMA_MASK
	.align		4
.L_32:
        /*00b8*/ 	.byte	0x03, 0x50
        /*00ba*/ 	.short	0x0000


	//----- nvinfo : EIATTR_MAXREG_COUNT
	.align		4
        /*00bc*/ 	.byte	0x03, 0x1b
        /*00be*/ 	.short	0x00ff


	//----- nvinfo : EIATTR_COOP_GROUP_MASK_REGIDS
	.align		4
        /*00c0*/ 	.byte	0x04, 0x29
        /*00c2*/ 	.short	(.L_34 - .L_33)


	//   ....[0]....
.L_33:
        /*00c4*/ 	.word	0xffffffff


	//   ....[1]....
        /*00c8*/ 	.word	0xffffffff


	//   ....[2]....
        /*00cc*/ 	.word	0xffffffff


	//   ....[3]....
        /*00d0*/ 	.word	0xffffffff


	//   ....[4]....
        /*00d4*/ 	.word	0xffffffff


	//   ....[5]....
        /*00d8*/ 	.word	0xffffffff


	//   ....[6]....
        /*00dc*/ 	.word	0xffffffff


	//   ....[7]....
        /*00e0*/ 	.word	0xffffffff


	//   ....[8]....
        /*00e4*/ 	.word	0xffffffff


	//   ....[9]....
        /*00e8*/ 	.word	0xffffffff


	//   ....[10]....
        /*00ec*/ 	.word	0xffffffff


	//   ....[11]....
        /*00f0*/ 	.word	0xffffffff


	//   ....[12]....
        /*00f4*/ 	.word	0xffffffff


	//   ....[13]....
        /*00f8*/ 	.word	0xffffffff


	//   ....[14]....
        /*00fc*/ 	.word	0xffffffff


	//   ....[15]....
        /*0100*/ 	.word	0xffffffff


	//   ....[16]....
        /*0104*/ 	.word	0xffffffff


	//   ....[17]....
        /*0108*/ 	.word	0xffffffff


	//   ....[18]....
        /*010c*/ 	.word	0xffffffff


	//----- nvinfo : EIATTR_COOP_GROUP_INSTR_OFFSETS
	.align		4
.L_34:
        /*0110*/ 	.byte	0x04, 0x28
        /*0112*/ 	.short	(.L_36 - .L_35)


	//   ....[0]....
.L_35:
        /*0114*/ 	.word	0x00000e10


	//   ....[1]....
        /*0118*/ 	.word	0x00000ef0


	//   ....[2]....
        /*011c*/ 	.word	0x00000f90


	//   ....[3]....
        /*0120*/ 	.word	0x00001010


	//   ....[4]....
        /*0124*/ 	.word	0x000010d0


	//   ....[5]....
        /*0128*/ 	.word	0x00001130


	//   ....[6]....
        /*012c*/ 	.word	0x000011d0


	//   ....[7]....
        /*0130*/ 	.word	0x00001240


	//   ....[8]....
        /*0134*/ 	.word	0x00001370


	//   ....[9]....
        /*0138*/ 	.word	0x00001380


	//   ....[10]....
        /*013c*/ 	.word	0x00001570


	//   ....[11]....
        /*0140*/ 	.word	0x00001580


	//   ....[12]....
        /*0144*/ 	.word	0x000015d0


	//   ....[13]....
        /*0148*/ 	.word	0x000015f0


	//   ....[14]....
        /*014c*/ 	.word	0x00001720


	//   ....[15]....
        /*0150*/ 	.word	0x00001740


	//   ....[16]....
        /*0154*/ 	.word	0x00001760


	//   ....[17]....
        /*0158*/ 	.word	0x00001850


	//   ....[18]....
        /*015c*/ 	.word	0x000018a0


	//----- nvinfo : EIATTR_EXIT_INSTR_OFFSETS
	.align		4
.L_36:
        /*0160*/ 	.byte	0x04, 0x1c
        /*0162*/ 	.short	(.L_38 - .L_37)


	//   ....[0]....
.L_37:
        /*0164*/ 	.word	0x000022a0


	//   ....[1]....
        /*0168*/ 	.word	0x000022c0


	//----- nvinfo : EIATTR_REQNTID
	.align		4
.L_38:
        /*016c*/ 	.byte	0x04, 0x10
        /*016e*/ 	.short	(.L_40 - .L_39)
.L_39:
        /*0170*/ 	.word	0x00000100
        /*0174*/ 	.word	0x00000001
        /*0178*/ 	.word	0x00000001


	//----- nvinfo : EIATTR_CBANK_PARAM_SIZE
	.align		4
.L_40:
        /*017c*/ 	.byte	0x03, 0x19
        /*017e*/ 	.short	0x0050


	//----- nvinfo : EIATTR_PARAM_CBANK
	.align		4
        /*0180*/ 	.byte	0x04, 0x0a
        /*0182*/ 	.short	(.L_42 - .L_41)
	.align		4
.L_41:
        /*0184*/ 	.word	index@(.nv.constant0.triton_red_fused__native_batch_norm_legit_functional_add_clone_convolution_50)
        /*0188*/ 	.short	0x0210
        /*018a*/ 	.short	0x0050


	//----- nvinfo : EIATTR_SW_WAR
	.align		4
.L_42:
        /*018c*/ 	.byte	0x04, 0x36
        /*018e*/ 	.short	(.L_44 - .L_43)
.L_43:
        /*0190*/ 	.word	0x00000008
.L_44:


//--------------------- .nv.callgraph             --------------------------
	.section	.nv.callgraph,"",@"SHT_CUDA_CALLGRAPH"
	.align	4
	.sectionentsize	8
	.align		4
        /*0000*/ 	.word	0x00000000
	.align		4
        /*0004*/ 	.word	0xffffffff
	.align		4
        /*0008*/ 	.word	0x00000000
	.align		4
        /*000c*/ 	.word	0xfffffffe
	.align		4
        /*0010*/ 	.word	0x00000000
	.align		4
        /*0014*/ 	.word	0xfffffffd
	.align		4
        /*0018*/ 	.word	0x00000000
	.align		4
        /*001c*/ 	.word	0xfffffffc


//--------------------- .nv.constant4             --------------------------
	.section	.nv.constant4,"a",@progbits
	.align	8
	.align		8
.nv.constant4:
        /*0000*/ 	.dword	_$_str


//--------------------- .text.triton_red_fused__native_batch_norm_legit_functional_add_clone_convolution_50 --------------------------
	.section	.text.triton_red_fused__native_batch_norm_legit_functional_add_clone_convolution_50,"ax",@progbits
	.sectionflags	@"SHF_BARRIERS=1"
	.align	128
        .global         triton_red_fused__native_batch_norm_legit_functional_add_clone_convolution_50
        .type           triton_red_fused__native_batch_norm_legit_functional_add_clone_convolution_50,@function
        .size           triton_red_fused__native_batch_norm_legit_functional_add_clone_convolution_50,(.L_x_1 - triton_red_fused__native_batch_norm_legit_functional_add_clone_convolution_50)
        .other          triton_red_fused__native_batch_norm_legit_functional_add_clone_convolution_50,@"STO_CUDA_ENTRY STV_DEFAULT"
triton_red_fused__native_batch_norm_legit_functional_add_clone_convolution_50:
.text.triton_red_fused__native_batch_norm_legit_functional_add_clone_convolution_50:
[----:B------:R-:W0:Y:S01]  /*0000*/  LDC R1, c[0x0][0x28] ;  /* 0x00000a00ff017b82 */ /* 0x000e220000000800 */
[----:B------:R-:W1:Y:S07]  /*0010*/  S2R R4, SR_CTAID.X ;  /* 0x0000000000047919 */ /* 0x000e6e0000002500 */
[----:B------:R-:W2:Y:S01]  /*0020*/  LDC.64 R14, c[0x0][0x220] ;  /* 0x00008800ff0e7b82 */ /* 0x000ea20000000a00 */
[----:B------:R-:W-:Y:S01]  /*0030*/  HFMA2.MMA R10, -RZ, RZ, 0, 0 ;  /* 0x00000000ff0a7435 */ /* 0x000fe200000001ff */
[----:B------:R-:W-:-:S02]  /*0040*/  CS2R R28, SRZ ;  /* 0x00000000001c7805 */ /* 0x000fc4000001ff00 */
[----:B------:R-:W-:Y:S01]  /*0050*/  MOV R17, RZ ;  /* 0x000000ff00117202 */ /* 0x000fe20000000f00 */
[----:B------:R-:W-:-:S03]  /*0060*/  ULDC.64 UR6, c[0x0][0x208] ;  /* 0x0000820000067ab9 */ /* 0x000fc60000000a00 */
[----:B------:R-:W3:Y:S01]  /*0070*/  LDC.64 R26, c[0x0][0x228] ;  /* 0x00008a00ff1a7b82 */ /* 0x000ee20000000a00 */
[----:B------:R-:W4:Y:S01]  /*0080*/  S2R R7, SR_TID.X ;  /* 0x0000000000077919 */ /* 0x000f220000002100 */
[----:B------:R-:W-:-:S06]  /*0090*/  HFMA2.MMA R6, -RZ, RZ, 0, 0 ;  /* 0x00000000ff067435 */ /* 0x000fcc00000001ff */
[----:B------:R-:W5:Y:S08]  /*00a0*/  LDC.64 R20, c[0x0][0x210] ;  /* 0x00008400ff147b82 */ /* 0x000f700000000a00 */
[----:B------:R-:W4:Y:S01]  /*00b0*/  LDC.64 R18, c[0x0][0x238] ;  /* 0x00008e00ff127b82 */ /* 0x000f220000000a00 */
[----:B-1----:R-:W-:-:S07]  /*00c0*/  SHF.R.S32.HI R3, RZ, 0x1f, R4 ;  /* 0x0000001fff037819 */ /* 0x002fce0000011404 */
[----:B------:R-:W1:Y:S01]  /*00d0*/  LDC.64 R8, c[0x0][0x240] ;  /* 0x00009000ff087b82 */ /* 0x000e620000000a00 */
[----:B------:R-:W-:Y:S02]  /*00e0*/  ISETP.GE.AND P2, PT, R4, 0x800, PT ;  /* 0x000008000400780c */ /* 0x000fe40003f46270 */
[----:B------:R-:W-:-:S04]  /*00f0*/  LEA.HI R3, R3, R4, RZ, 0x9 ;  /* 0x0000000403037211 */ /* 0x000fc800078f48ff */
[----:B------:R-:W-:Y:S01]  /*0100*/  LOP3.LUT R11, R3, 0xfffffe00, RZ, 0xc0, !PT ;  /* 0xfffffe00030b7812 */ /* 0x000fe200078ec0ff */
[----:B------:R-:W1:Y:S01]  /*0110*/  LDC.64 R22, c[0x0][0x230] ;  /* 0x00008c00ff167b82 */ /* 0x000e620000000a00 */
[----:B------:R-:W-:Y:S02]  /*0120*/  SHF.R.U32.HI R3, RZ, 0x9, R3 ;  /* 0x00000009ff037819 */ /* 0x000fe40000011603 */
[----:B------:R-:W-:-:S04]  /*0130*/  IADD3 R11, -R11, R4, RZ ;  /* 0x000000040b0b7210 */ /* 0x000fc80007ffe1ff */
[----:B------:R-:W-:Y:S02]  /*0140*/  IADD3 R12, R11, 0x1400, RZ ;  /* 0x000014000b0c7810 */ /* 0x000fe40007ffe0ff */
[----:B------:R-:W-:-:S03]  /*0150*/  IADD3 R2, R11, 0x1600, RZ ;  /* 0x000016000b027810 */ /* 0x000fc60007ffe0ff */
[C---:B------:R-:W-:Y:S02]  /*0160*/  IMAD R25, R3.reuse, 0x4800, R12 ;  /* 0x0000480003197824 */ /* 0x040fe400078e020c */
[----:B------:R-:W-:Y:S02]  /*0170*/  IMAD R3, R3, 0x4800, R2 ;  /* 0x0000480003037824 */ /* 0x000fe400078e0202 */
[----:B--2---:R-:W-:-:S04]  /*0180*/  IMAD.WIDE R24, R25, 0x4, R14 ;  /* 0x0000000419187825 */ /* 0x004fc800078e020e */
[----:B---3--:R-:W-:Y:S01]  /*0190*/  IMAD.WIDE.U32 R12, R12, 0x4, R26 ;  /* 0x000000040c0c7825 */ /* 0x008fe200078e001a */
[----:B------:R-:W2:Y:S03]  /*01a0*/  @!P2 LDG.E.EL R29, desc[UR6][R24.64] ;  /* 0x00000006181da981 */ /* 0x000ea6000c2e1900 */
[----:B------:R-:W-:Y:S01]  /*01b0*/  IMAD.WIDE R14, R3, 0x4, R14 ;  /* 0x00000004030e7825 */ /* 0x000fe200078e020e */
[----:B------:R-:W2:Y:S03]  /*01c0*/  @!P2 LDG.E.EL R28, desc[UR6][R12.64] ;  /* 0x000000060c1ca981 */ /* 0x000ea6000c2e1900 */
[----:B------:R-:W-:Y:S01]  /*01d0*/  IMAD.WIDE.U32 R26, R2, 0x4, R26 ;  /* 0x00000004021a7825 */ /* 0x000fe200078e001a */
[----:B------:R-:W3:Y:S04]  /*01e0*/  @!P2 LDG.E.EL R17, desc[UR6][R14.64] ;  /* 0x000000060e11a981 */ /* 0x000ee8000c2e1900 */
[----:B------:R-:W3:Y:S01]  /*01f0*/  @!P2 LDG.E.EL R10, desc[UR6][R26.64] ;  /* 0x000000061a0aa981 */ /* 0x000ee2000c2e1900 */
[----:B----4-:R-:W-:-:S02]  /*0200*/  SHF.L.U32 R30, R7, 0x2, RZ ;  /* 0x00000002071e7819 */ /* 0x010fc400000006ff */
[----:B------:R-:W-:Y:S01]  /*0210*/  LOP3.LUT P0, RZ, R7, 0xff, RZ, 0xc0, !PT ;  /* 0x000000ff07ff7812 */ /* 0x000fe2000780c0ff */
[----:B------:R4:W3:Y:S01]  /*0220*/  @!P2 LDG.E.EL R6, desc[UR6][R24.64] ;  /* 0x000000061806a981 */ /* 0x0008e2000c2e1900 */
[----:B------:R-:W-:Y:S02]  /*0230*/  CS2R R2, SRZ ;  /* 0x0000000000027805 */ /* 0x000fe4000001ff00 */
[C---:B------:R-:W-:Y:S02]  /*0240*/  ISETP.LT.AND P0, PT, R4.reuse, 0x800, !P0 ;  /* 0x000008000400780c */ /* 0x040fe40004701270 */
[----:B------:R-:W-:Y:S01]  /*0250*/  MOV R7, RZ ;  /* 0x000000ff00077202 */ /* 0x000fe20000000f00 */
[----:B0-----:R-:W-:Y:S01]  /*0260*/  IMAD.WIDE R18, R4, 0x4, R18 ;  /* 0x0000000404127825 */ /* 0x001fe200078e0212 */
[----:B------:R0:W3:Y:S01]  /*0270*/  @!P2 LDG.E.EL R2, desc[UR6][R14.64] ;  /* 0x000000060e02a981 */ /* 0x0000e2000c2e1900 */
[----:B----4-:R-:W-:-:S03]  /*0280*/  LOP3.LUT R25, R30, 0x3fc, RZ, 0xc0, !PT ;  /* 0x000003fc1e197812 */ /* 0x010fc600078ec0ff */
[----:B------:R4:W3:Y:S01]  /*0290*/  @!P2 LDG.E.EL R3, desc[UR6][R12.64] ;  /* 0x000000060c03a981 */ /* 0x0008e2000c2e1900 */
[----:B------:R-:W-:-:S03]  /*02a0*/  LEA R25, R4, R25, 0xc ;  /* 0x0000001904197211 */ /* 0x000fc600078e60ff */
[----:B------:R2:W3:Y:S01]  /*02b0*/  @!P2 LDG.E.EL R7, desc[UR6][R26.64] ;  /* 0x000000061a07a981 */ /* 0x0004e2000c2e1900 */
[----:B0-----:R-:W-:Y:S01]  /*02c0*/  CS2R R14, SRZ ;  /* 0x00000000000e7805 */ /* 0x001fe2000001ff00 */
[----:B-----5:R-:W-:Y:S01]  /*02d0*/  IMAD.WIDE R20, R25, 0x4, R20 ;  /* 0x0000000419147825 */ /* 0x020fe200078e0214 */
[----:B----4-:R-:W-:-:S03]  /*02e0*/  CS2R R12, SRZ ;  /* 0x00000000000c7805 */ /* 0x010fc6000001ff00 */
[----:B-1----:R-:W-:Y:S01]  /*02f0*/  IMAD.WIDE R24, R4, 0x4, R8 ;  /* 0x0000000404187825 */ /* 0x002fe200078e0208 */
[----:B------:R-:W-:-:S03]  /*0300*/  CS2R R8, SRZ ;  /* 0x0000000000087805 */ /* 0x000fc6000001ff00 */
[----:B------:R-:W-:-:S04]  /*0310*/  IMAD.WIDE R22, R11, 0x4, R22 ;  /* 0x000000040b167825 */ /* 0x000fc800078e0216 */
[----:B--2---:R-:W-:Y:S01]  /*0320*/  FADD R29, R28, R29 ;  /* 0x0000001d1c1d7221 */ /* 0x004fe20000000000 */
[----:B---3--:R-:W-:Y:S01]  /*0330*/  FADD R31, R10, R17 ;  /* 0x000000110a1f7221 */ /* 0x008fe20000000000 */
[----:B------:R-:W-:-:S03]  /*0340*/  HFMA2.MMA R17, -RZ, RZ, 0, 0 ;  /* 0x00000000ff117435 */ /* 0x000fc600000001ff */
[----:B------:R0:W-:Y:S01]  /*0350*/  @P0 STG.E desc[UR6][R18.64], R29 ;  /* 0x0000001d12000986 */ /* 0x0001e2000c101906 */
[----:B------:R-:W-:-:S03]  /*0360*/  CS2R R10, SRZ ;  /* 0x00000000000a7805 */ /* 0x000fc6000001ff00 */
[----:B------:R1:W-:Y:S04]  /*0370*/  @P0 STG.E desc[UR6][R24.64], R31 ;  /* 0x0000001f18000986 */ /* 0x0003e8000c101906 */
[----:B------:R-:W2:Y:S04]  /*0380*/  @!P2 LDG.E.EF.128 R12, desc[UR6][R20.64] ;  /* 0x00000006140ca981 */ /* 0x000ea8000c0e1d00 */
[----:B------:R-:W3:Y:S04]  /*0390*/  @!P2 LDG.E.EL R17, desc[UR6][R22.64] ;  /* 0x000000061611a981 */ /* 0x000ee8000c2e1900 */
[----:B------:R-:W4:Y:S01]  /*03a0*/  @!P2 LDG.E.EF.128 R8, desc[UR6][R20.64+0x1000] ;  /* 0x001000061408a981 */ /* 0x000f22000c0e1d00 */
[----:B0-----:R-:W-:-:S04]  /*03b0*/  MOV R18, 0x40000000 ;  /* 0x4000000000127802 */ /* 0x001fc80000000f00 */
[----:B------:R-:W-:-:S04]  /*03c0*/  FSEL R18, R18, 1, !P2 ;  /* 0x3f80000012127808 */ /* 0x000fc80005000000 */
[----:B------:R-:W0:Y:S01]  /*03d0*/  MUFU.RCP R19, R18 ;  /* 0x0000001200137308 */ /* 0x000e220000001000 */
[----:B--2---:R-:W-:Y:S02]  /*03e0*/  SEL R26, R15, RZ, !P2 ;  /* 0x000000ff0f1a7207 */ /* 0x004fe40005000000 */
[----:B-1----:R-:W-:Y:S02]  /*03f0*/  SEL R24, R13, RZ, !P2 ;  /* 0x000000ff0d187207 */ /* 0x002fe40005000000 */
[----:B------:R-:W-:Y:S01]  /*0400*/  SEL R14, R14, RZ, !P2 ;  /* 0x000000ff0e0e7207 */ /* 0x000fe20005000000 */
[--C-:B---3--:R-:W-:Y:S02]  /*0410*/  FADD R15, R26, R17.reuse ;  /* 0x000000111a0f7221 */ /* 0x108fe40000000000 */
[--C-:B------:R-:W-:Y:S01]  /*0420*/  FADD R13, R24, R17.reuse ;  /* 0x00000011180d7221 */ /* 0x100fe20000000000 */
[----:B----4-:R-:W-:Y:S01]  /*0430*/  SEL R24, R11, RZ, !P2 ;  /* 0x000000ff0b187207 */ /* 0x010fe20005000000 */
[----:B------:R-:W-:Y:S01]  /*0440*/  FADD R14, R14, R17 ;  /* 0x000000110e0e7221 */ /* 0x000fe20000000000 */
[----:B------:R-:W-:-:S02]  /*0450*/  SEL R10, R10, RZ, !P2 ;  /* 0x000000ff0a0a7207 */ /* 0x000fc40005000000 */
[----:B------:R-:W-:Y:S01]  /*0460*/  FSEL R23, R15, RZ, !P2 ;  /* 0x000000ff0f177208 */ /* 0x000fe20005000000 */
[--C-:B------:R-:W-:Y:S01]  /*0470*/  FADD R11, R24, R17.reuse ;  /* 0x00000011180b7221 */ /* 0x100fe20000000000 */
[----:B------:R-:W-:Y:S01]  /*0480*/  FSEL R27, R14, RZ, !P2 ;  /* 0x000000ff0e1b7208 */ /* 0x000fe20005000000 */
[----:B------:R-:W-:Y:S01]  /*0490*/  FADD R10, R10, R17 ;  /* 0x000000110a0a7221 */ /* 0x000fe20000000000 */
[----:B------:R-:W-:Y:S01]  /*04a0*/  SEL R12, R12, RZ, !P2 ;  /* 0x000000ff0c0c7207 */ /* 0x000fe20005000000 */
[----:B------:R-:W-:Y:S02]  /*04b0*/  FADD R32, -R23, R11 ;  /* 0x0000000b17207221 */ /* 0x000fe40000000100 */
[----:B------:R-:W-:Y:S02]  /*04c0*/  FADD R26, -R27, R10 ;  /* 0x0000000a1b1a7221 */ /* 0x000fe40000000100 */
[----:B------:R-:W-:Y:S01]  /*04d0*/  FADD R12, R12, R17 ;  /* 0x000000110c0c7221 */ /* 0x000fe20000000000 */
[-C--:B0-----:R-:W-:Y:S01]  /*04e0*/  FFMA R24, R32, R19.reuse, R23 ;  /* 0x0000001320187223 */ /* 0x081fe20000000017 */
[----:B------:R-:W-:Y:S01]  /*04f0*/  FFMA R23, R26, R19, R27 ;  /* 0x000000131a177223 */ /* 0x000fe2000000001b */
[----:B------:R-:W-:-:S02]  /*0500*/  FSEL R29, R13, RZ, !P2 ;  /* 0x000000ff0d1d7208 */ /* 0x000fc40005000000 */
[----:B------:R0:W-:Y:S01]  /*0510*/  @!P2 STG.E.128 desc[UR6][R20.64], R12 ;  /* 0x0000000c1400a986 */ /* 0x0001e2000c101d06 */
[----:B------:R-:W-:Y:S01]  /*0520*/  FSEL R25, R12, RZ, !P2 ;  /* 0x000000ff0c197208 */ /* 0x000fe20005000000 */
[----:B0-----:R-:W-:Y:S01]  /*0530*/  FADD R13, R10, -R23 ;  /* 0x800000170a0d7221 */ /* 0x001fe20000000000 */
[----:B------:R-:W-:-:S03]  /*0540*/  CS2R R14, SRZ ;  /* 0x00000000000e7805 */ /* 0x000fc6000001ff00 */
[----:B------:R-:W-:Y:S01]  /*0550*/  FFMA R26, R26, R13, RZ ;  /* 0x0000000d1a1a7223 */ /* 0x000fe200000000ff */
[----:B------:R-:W-:-:S06]  /*0560*/  CS2R R12, SRZ ;  /* 0x00000000000c7805 */ /* 0x000fcc000001ff00 */
[----:B------:R-:W2:Y:S01]  /*0570*/  @!P2 LDG.E.EF.128 R12, desc[UR6][R20.64+0x2000] ;  /* 0x00200006140ca981 */ /* 0x000ea2000c0e1d00 */
[----:B------:R-:W-:Y:S02]  /*0580*/  SEL R8, R8, RZ, !P2 ;  /* 0x000000ff08087207 */ /* 0x000fe40005000000 */
[----:B------:R-:W-:-:S03]  /*0590*/  SEL R22, R9, RZ, !P2 ;  /* 0x000000ff09167207 */ /* 0x000fc60005000000 */
[--C-:B------:R-:W-:Y:S02]  /*05a0*/  FADD R8, R8, R17.reuse ;  /* 0x0000001108087221 */ /* 0x100fe40000000000 */
[----:B------:R-:W-:Y:S02]  /*05b0*/  FADD R9, R22, R17 ;  /* 0x0000001116097221 */ /* 0x000fe40000000000 */
[----:B------:R-:W-:Y:S02]  /*05c0*/  FADD R28, -R25, R8 ;  /* 0x00000008191c7221 */ /* 0x000fe40000000100 */
[----:B------:R-:W-:Y:S02]  /*05d0*/  FADD R30, -R29, R9 ;  /* 0x000000091d1e7221 */ /* 0x000fe40000000100 */
[-C--:B------:R-:W-:Y:S01]  /*05e0*/  FFMA R25, R28, R19.reuse, R25 ;  /* 0x000000131c197223 */ /* 0x080fe20000000019 */
[----:B------:R-:W-:Y:S01]  /*05f0*/  FADD R18, R18, 1 ;  /* 0x3f80000012127421 */ /* 0x000fe20000000000 */
[----:B------:R-:W-:-:S02]  /*0600*/  FFMA R22, R30, R19, R29 ;  /* 0x000000131e167223 */ /* 0x000fc4000000001d */
[----:B------:R-:W-:-:S04]  /*0610*/  FADD R29, R8, -R25 ;  /* 0x80000019081d7221 */ /* 0x000fc80000000000 */
[----:B------:R-:W-:Y:S01]  /*0620*/  FFMA R28, R28, R29, RZ ;  /* 0x0000001d1c1c7223 */ /* 0x000fe200000000ff */
[----:B------:R-:W-:Y:S01]  /*0630*/  FSEL R29, R18, 1, !P2 ;  /* 0x3f800000121d7808 */ /* 0x000fe20005000000 */
[----:B------:R-:W-:Y:S01]  /*0640*/  FADD R27, R9, -R22 ;  /* 0x80000016091b7221 */ /* 0x000fe20000000000 */
[----:B------:R0:W-:Y:S03]  /*0650*/  @!P2 STG.E.128 desc[UR6][R20.64+0x1000], R8 ;  /* 0x001000081400a986 */ /* 0x0001e6000c101d06 */
[----:B------:R-:W-:Y:S01]  /*0660*/  FFMA R27, R30, R27, RZ ;  /* 0x0000001b1e1b7223 */ /* 0x000fe200000000ff */
[----:B------:R-:W1:Y:S01]  /*0670*/  MUFU.RCP R29, R29 ;  /* 0x0000001d001d7308 */ /* 0x000e620000001000 */
[----:B------:R-:W-:-:S04]  /*0680*/  FADD R19, R11, -R24 ;  /* 0x800000180b137221 */ /* 0x000fc80000000000 */
[----:B------:R-:W-:Y:S01]  /*0690*/  FFMA R19, R32, R19, RZ ;  /* 0x0000001320137223 */ /* 0x000fe200000000ff */
[----:B------:R-:W-:Y:S02]  /*06a0*/  FSEL R32, R25, RZ, !P2 ;  /* 0x000000ff19207208 */ /* 0x000fe40005000000 */
[----:B--2---:R-:W-:Y:S02]  /*06b0*/  SEL R30, R15, RZ, !P2 ;  /* 0x000000ff0f1e7207 */ /* 0x004fe40005000000 */
[----:B0-----:R-:W-:Y:S02]  /*06c0*/  SEL R10, R13, RZ, !P2 ;  /* 0x000000ff0d0a7207 */ /* 0x001fe40005000000 */
[----:B------:R-:W-:Y:S01]  /*06d0*/  SEL R14, R14, RZ, !P2 ;  /* 0x000000ff0e0e7207 */ /* 0x000fe20005000000 */
[--C-:B------:R-:W-:Y:S01]  /*06e0*/  FADD R11, R30, R17.reuse ;  /* 0x000000111e0b7221 */ /* 0x100fe20000000000 */
[----:B------:R-:W-:Y:S01]  /*06f0*/  FSEL R13, R24, RZ, !P2 ;  /* 0x000000ff180d7208 */ /* 0x000fe20005000000 */
[--C-:B------:R-:W-:Y:S01]  /*0700*/  FADD R9, R10, R17.reuse ;  /* 0x000000110a097221 */ /* 0x100fe20000000000 */
[----:B------:R-:W-:Y:S01]  /*0710*/  FSEL R15, R22, RZ, !P2 ;  /* 0x000000ff160f7208 */ /* 0x000fe20005000000 */
[----:B------:R-:W-:Y:S01]  /*0720*/  FADD R10, R14, R17 ;  /* 0x000000110e0a7221 */ /* 0x000fe20000000000 */
[----:B------:R-:W-:Y:S01]  /*0730*/  SEL R8, R12, RZ, !P2 ;  /* 0x000000ff0c087207 */ /* 0x000fe20005000000 */
[----:B------:R-:W-:Y:S01]  /*0740*/  FADD R30, -R13, R11 ;  /* 0x0000000b0d1e7221 */ /* 0x000fe20000000100 */
[----:B------:R-:W-:Y:S01]  /*0750*/  FSEL R14, R23, RZ, !P2 ;  /* 0x000000ff170e7208 */ /* 0x000fe20005000000 */
[----:B------:R-:W-:-:S02]  /*0760*/  FADD R12, -R15, R9 ;  /* 0x000000090f0c7221 */ /* 0x000fc40000000100 */
[----:B------:R-:W-:Y:S01]  /*0770*/  FADD R8, R8, R17 ;  /* 0x0000001108087221 */ /* 0x000fe20000000000 */
[-C--:B-1----:R-:W-:Y:S01]  /*0780*/  FFMA R22, R30, R29.reuse, R13 ;  /* 0x0000001d1e167223 */ /* 0x082fe2000000000d */
[----:B------:R-:W-:Y:S01]  /*0790*/  FADD R13, -R14, R10 ;  /* 0x0000000a0e0d7221 */ /* 0x000fe20000000100 */
[-C--:B------:R-:W-:Y:S01]  /*07a0*/  FFMA R24, R12, R29.reuse, R15 ;  /* 0x0000001d0c187223 */ /* 0x080fe2000000000f */
[----:B------:R-:W-:Y:S02]  /*07b0*/  FADD R25, -R32, R8 ;  /* 0x0000000820197221 */ /* 0x000fe40000000100 */
[-C--:B------:R-:W-:Y:S01]  /*07c0*/  FFMA R23, R13, R29.reuse, R14 ;  /* 0x0000001d0d177223 */ /* 0x080fe2000000000e */
[----:B------:R-:W-:Y:S01]  /*07d0*/  FADD R14, R9, -R24 ;  /* 0x80000018090e7221 */ /* 0x000fe20000000000 */
[----:B------:R-:W-:-:S03]  /*07e0*/  FFMA R29, R25, R29, R32 ;  /* 0x0000001d191d7223 */ /* 0x000fc60000000020 */
[----:B------:R-:W-:Y:S01]  /*07f0*/  FFMA R27, R12, R14, R27 ;  /* 0x0000000e0c1b7223 */ /* 0x000fe2000000001b */
[----:B------:R-:W-:Y:S01]  /*0800*/  FADD R15, R8, -R29 ;  /* 0x8000001d080f7221 */ /* 0x000fe20000000000 */
[----:B------:R-:W-:-:S03]  /*0810*/  FADD R12, R10, -R23 ;  /* 0x800000170a0c7221 */ /* 0x000fc60000000000 */
[----:B------:R-:W-:Y:S01]  /*0820*/  FFMA R25, R25, R15, R28 ;  /* 0x0000000f19197223 */ /* 0x000fe2000000001c */
[----:B------:R-:W-:Y:S01]  /*0830*/  FFMA R26, R13, R12, R26 ;  /* 0x0000000c0d1a7223 */ /* 0x000fe2000000001a */
[----:B------:R-:W-:Y:S02]  /*0840*/  CS2R R12, SRZ ;  /* 0x00000000000c7805 */ /* 0x000fe4000001ff00 */
[----:B------:R-:W-:-:S06]  /*0850*/  CS2R R14, SRZ ;  /* 0x00000000000e7805 */ /* 0x000fcc000001ff00 */
[----:B------:R-:W2:Y:S01]  /*0860*/  @!P2 LDG.E.EF.128 R12, desc[UR6][R20.64+0x3000] ;  /* 0x00300006140ca981 */ /* 0x000ea2000c0e1d00 */
[----:B------:R-:W-:Y:S01]  /*0870*/  FADD R28, R11, -R22 ;  /* 0x800000160b1c7221 */ /* 0x000fe20000000000 */
[----:B------:R-:W-:-:S03]  /*0880*/  FADD R18, R18, 1 ;  /* 0x3f80000012127421 */ /* 0x000fc60000000000 */
[----:B------:R-:W-:Y:S02]  /*0890*/  FFMA R19, R30, R28, R19 ;  /* 0x0000001c1e137223 */ /* 0x000fe40000000013 */
[----:B------:R-:W-:Y:S01]  /*08a0*/  FSEL R28, R18, 1, !P2 ;  /* 0x3f800000121c7808 */ /* 0x000fe20005000000 */
[----:B------:R2:W-:Y:S05]  /*08b0*/  @!P2 STG.E.128 desc[UR6][R20.64+0x2000], R8 ;  /* 0x002000081400a986 */ /* 0x0005ea000c101d06 */
[----:B------:R-:W0:Y:S01]  /*08c0*/  MUFU.RCP R28, R28 ;  /* 0x0000001c001c7308 */ /* 0x000e220000001000 */
[----:B------:R-:W-:Y:S02]  /*08d0*/  FSEL R24, R24, RZ, !P2 ;  /* 0x000000ff18187208 */ /* 0x000fe40005000000 */
[----:B------:R-:W-:-:S02]  /*08e0*/  FSEL R23, R23, RZ, !P2 ;  /* 0x000000ff17177208 */ /* 0x000fc40005000000 */
[----:B------:R-:W-:Y:S02]  /*08f0*/  FSEL R18, R18, RZ, !P2 ;  /* 0x000000ff12127208 */ /* 0x000fe40005000000 */
[----:B--2---:R-:W-:Y:S02]  /*0900*/  SEL R10, R13, RZ, !P2 ;  /* 0x000000ff0d0a7207 */ /* 0x004fe40005000000 */
[----:B------:R-:W-:Y:S02]  /*0910*/  SEL R8, R12, RZ, !P2 ;  /* 0x000000ff0c087207 */ /* 0x000fe40005000000 */
[----:B------:R-:W-:Y:S02]  /*0920*/  SEL R14, R14, RZ, !P2 ;  /* 0x000000ff0e0e7207 */ /* 0x000fe40005000000 */
[----:B------:R-:W-:Y:S01]  /*0930*/  SEL R12, R15, RZ, !P2 ;  /* 0x000000ff0f0c7207 */ /* 0x000fe20005000000 */
[--C-:B------:R-:W-:Y:S01]  /*0940*/  FADD R9, R10, R17.reuse ;  /* 0x000000110a097221 */ /* 0x100fe20000000000 */
[----:B------:R-:W-:Y:S01]  /*0950*/  FSEL R13, R29, RZ, !P2 ;  /* 0x000000ff1d0d7208 */ /* 0x000fe20005000000 */
[--C-:B------:R-:W-:Y:S01]  /*0960*/  FADD R8, R8, R17.reuse ;  /* 0x0000001108087221 */ /* 0x100fe20000000000 */
[--C-:B------:R-:W-:Y:S01]  /*0970*/  FADD R10, R14, R17.reuse ;  /* 0x000000110e0a7221 */ /* 0x100fe20000000000 */
[----:B------:R-:W-:Y:S01]  /*0980*/  FSEL R29, R22, RZ, !P2 ;  /* 0x000000ff161d7208 */ /* 0x000fe20005000000 */
[----:B------:R-:W-:Y:S01]  /*0990*/  FADD R11, R12, R17 ;  /* 0x000000110c0b7221 */ /* 0x000fe20000000000 */
[----:B------:R-:W-:Y:S01]  /*09a0*/  FADD R12, -R13, R8 ;  /* 0x000000080d0c7221 */ /* 0x000fe20000000100 */
[----:B------:R-:W-:Y:S01]  /*09b0*/  FADD R15, -R24, R9 ;  /* 0x00000009180f7221 */ /* 0x000fe20000000100 */
[----:B------:R-:W-:Y:S01]  /*09c0*/  FADD R17, -R23, R10 ;  /* 0x0000000a17117221 */ /* 0x000fe20000000100 */
[----:B------:R-:W-:Y:S01]  /*09d0*/  FADD R14, -R29, R11 ;  /* 0x0000000b1d0e7221 */ /* 0x000fe20000000100 */
[-C--:B0-----:R-:W-:Y:S01]  /*09e0*/  FFMA R13, R12, R28.reuse, R13 ;  /* 0x0000001c0c0d7223 */ /* 0x081fe2000000000d */
[-C--:B------:R-:W-:Y:S01]  /*09f0*/  FFMA R24, R15, R28.reuse, R24 ;  /* 0x0000001c0f187223 */ /* 0x080fe20000000018 */
[-C--:B------:R-:W-:Y:S01]  /*0a00*/  FFMA R23, R17, R28.reuse, R23 ;  /* 0x0000001c11177223 */ /* 0x080fe20000000017 */
[----:B------:R-:W-:-:S04]  /*0a10*/  FFMA R28, R14, R28, R29 ;  /* 0x0000001c0e1c7223 */ /* 0x000fc8000000001d */
[----:B------:R-:W-:-:S04]  /*0a20*/  FADD R22, R11, -R28 ;  /* 0x8000001c0b167221 */ /* 0x000fc80000000000 */
[----:B------:R-:W-:Y:S01]  /*0a30*/  FFMA R19, R14, R22, R19 ;  /* 0x000000160e137223 */ /* 0x000fe20000000013 */
[----:B------:R-:W-:-:S04]  /*0a40*/  FADD R14, R10, -R23 ;  /* 0x800000170a0e7221 */ /* 0x000fc80000000000 */
[----:B------:R-:W-:Y:S01]  /*0a50*/  FFMA R26, R17, R14, R26 ;  /* 0x0000000e111a7223 */ /* 0x000fe2000000001a */
[----:B------:R-:W-:-:S04]  /*0a60*/  FADD R14, R9, -R24 ;  /* 0x80000018090e7221 */ /* 0x000fc80000000000 */
[----:B------:R-:W-:Y:S01]  /*0a70*/  FFMA R27, R15, R14, R27 ;  /* 0x0000000e0f1b7223 */ /* 0x000fe2000000001b */
[----:B------:R-:W-:Y:S01]  /*0a80*/  FADD R14, R8, -R13 ;  /* 0x8000000d080e7221 */ /* 0x000fe20000000000 */
[----:B------:R-:W-:-:S03]  /*0a90*/  FADD R15, R18, R18 ;  /* 0x00000012120f7221 */ /* 0x000fc60000000000 */
[----:B------:R-:W-:Y:S01]  /*0aa0*/  FFMA R14, R12, R14, R25 ;  /* 0x0000000e0c0e7223 */ /* 0x000fe20000000019 */
[C---:B------:R-:W-:Y:S01]  /*0ab0*/  FMUL R12, R15.reuse, 16777216 ;  /* 0x4b8000000f0c7820 */ /* 0x040fe20000400000 */
[----:B------:R-:W-:-:S04]  /*0ac0*/  FSETP.GEU.AND P1, PT, R15, 1.175494350822287508e-38, PT ;  /* 0x008000000f00780b */ /* 0x000fc80003f2e000 */
[----:B------:R-:W-:Y:S02]  /*0ad0*/  FSEL R22, R12, R15, !P1 ;  /* 0x0000000f0c167208 */ /* 0x000fe40004800000 */
[----:B------:R-:W-:Y:S02]  /*0ae0*/  FSEL R12, R27, RZ, !P2 ;  /* 0x000000ff1b0c7208 */ /* 0x000fe40005000000 */
[----:B------:R-:W-:Y:S02]  /*0af0*/  FSEL R17, R14, RZ, !P2 ;  /* 0x000000ff0e117208 */ /* 0x000fe40005000000 */
[----:B------:R-:W0:Y:S03]  /*0b00*/  MUFU.RCP R14, R22 ;  /* 0x00000016000e7308 */ /* 0x000e260000001000 */
[----:B------:R-:W-:Y:S01]  /*0b10*/  FADD R12, R12, R17 ;  /* 0x000000110c0c7221 */ /* 0x000fe20000000000 */
[----:B------:R-:W-:-:S05]  /*0b20*/  FMUL R17, R18, 16777216 ;  /* 0x4b80000012117820 */ /* 0x000fca0000400000 */
[----:B------:R-:W-:Y:S02]  /*0b30*/  FSEL R25, R17, R18, !P1 ;  /* 0x0000001211197208 */ /* 0x000fe40004800000 */
[----:B------:R-:W-:Y:S02]  /*0b40*/  FSEL R24, R24, RZ, !P2 ;  /* 0x000000ff18187208 */ /* 0x000fe40005000000 */
[----:B------:R-:W-:Y:S01]  /*0b50*/  FSEL R13, R13, RZ, !P2 ;  /* 0x000000ff0d0d7208 */ /* 0x000fe20005000000 */
[----:B0-----:R-:W-:Y:S01]  /*0b60*/  FMUL R25, R14, R25 ;  /* 0x000000190e197220 */ /* 0x001fe20000400000 */
[----:B------:R-:W-:-:S03]  /*0b70*/  FSETP.NEU.AND P1, PT, R15, RZ, PT ;  /* 0x000000ff0f00720b */ /* 0x000fc60003f2d000 */
[----:B------:R-:W-:Y:S01]  /*0b80*/  FADD R14, -R13, R24 ;  /* 0x000000180d0e7221 */ /* 0x000fe20000000100 */
[----:B------:R-:W-:-:S03]  /*0b90*/  FSEL R25, R25, RZ, P1 ;  /* 0x000000ff19197208 */ /* 0x000fc60000800000 */
[C---:B------:R-:W-:Y:S02]  /*0ba0*/  FMUL R27, R14.reuse, R14 ;  /* 0x0000000e0e1b7220 */ /* 0x040fe40000400000 */
[----:B------:R-:W-:Y:S01]  /*0bb0*/  FFMA R14, R14, R25, R13 ;  /* 0x000000190e0e7223 */ /* 0x000fe2000000000d */
[C---:B------:R-:W-:Y:S01]  /*0bc0*/  FADD R13, R18.reuse, R15 ;  /* 0x0000000f120d7221 */ /* 0x040fe20000000000 */
[----:B------:R-:W-:-:S03]  /*0bd0*/  FMUL R27, R18, R27 ;  /* 0x0000001b121b7220 */ /* 0x000fc60000400000 */
[C---:B------:R-:W-:Y:S01]  /*0be0*/  FMUL R22, R13.reuse, 16777216 ;  /* 0x4b8000000d167820 */ /* 0x040fe20000400000 */
[----:B------:R-:W-:Y:S01]  /*0bf0*/  FSETP.GEU.AND P1, PT, R13, 1.175494350822287508e-38, PT ;  /* 0x008000000d00780b */ /* 0x000fe20003f2e000 */
[----:B------:R-:W-:-:S03]  /*0c00*/  FFMA R12, R25, R27, R12 ;  /* 0x0000001b190c7223 */ /* 0x000fc6000000000c */
[----:B------:R-:W-:-:S04]  /*0c10*/  FSEL R27, R22, R13, !P1 ;  /* 0x0000000d161b7208 */ /* 0x000fc80004800000 */
[----:B------:R-:W0:Y:S01]  /*0c20*/  MUFU.RCP R24, R27 ;  /* 0x0000001b00187308 */ /* 0x000e220000001000 */
[----:B------:R-:W-:-:S05]  /*0c30*/  FSEL R25, R26, RZ, !P2 ;  /* 0x000000ff1a197208 */ /* 0x000fca0005000000 */
[----:B------:R-:W-:Y:S01]  /*0c40*/  FADD R22, R25, R12 ;  /* 0x0000000c19167221 */ /* 0x000fe20000000000 */
[----:B------:R-:W-:Y:S01]  /*0c50*/  FSEL R25, R17, R18, !P1 ;  /* 0x0000001211197208 */ /* 0x000fe20004800000 */
[----:B------:R-:W-:-:S05]  /*0c60*/  FADD R12, R18, R13 ;  /* 0x0000000d120c7221 */ /* 0x000fca0000000000 */
[----:B------:R-:W-:Y:S01]  /*0c70*/  FSETP.GEU.AND P3, PT, R12, 1.175494350822287508e-38, PT ;  /* 0x008000000c00780b */ /* 0x000fe20003f6e000 */
[----:B0-----:R-:W-:Y:S01]  /*0c80*/  FMUL R24, R24, R25 ;  /* 0x0000001918187220 */ /* 0x001fe20000400000 */
[----:B------:R-:W-:-:S05]  /*0c90*/  FMUL R25, R12, 16777216 ;  /* 0x4b8000000c197820 */ /* 0x000fca0000400000 */
[----:B------:R-:W-:Y:S02]  /*0ca0*/  FSEL R25, R25, R12, !P3 ;  /* 0x0000000c19197208 */ /* 0x000fe40005800000 */
[----:B------:R-:W-:-:S04]  /*0cb0*/  FSEL R27, R23, RZ, !P2 ;  /* 0x000000ff171b7208 */ /* 0x000fc80005000000 */
[----:B------:R-:W0:Y:S01]  /*0cc0*/  MUFU.RCP R25, R25 ;  /* 0x0000001900197308 */ /* 0x000e220000001000 */
[----:B------:R-:W-:Y:S01]  /*0cd0*/  FSETP.NEU.AND P1, PT, R13, RZ, PT ;  /* 0x000000ff0d00720b */ /* 0x000fe20003f2d000 */
[----:B------:R-:W-:-:S03]  /*0ce0*/  FADD R27, R27, -R14 ;  /* 0x8000000e1b1b7221 */ /* 0x000fc60000000000 */
[----:B------:R-:W-:Y:S01]  /*0cf0*/  FSEL R23, R24, RZ, P1 ;  /* 0x000000ff18177208 */ /* 0x000fe20000800000 */
[----:B------:R-:W-:Y:S01]  /*0d00*/  FMUL R24, R27, R27 ;  /* 0x0000001b1b187220 */ /* 0x000fe20000400000 */
[----:B------:R-:W-:-:S03]  /*0d10*/  FSEL R18, R17, R18, !P3 ;  /* 0x0000001211127208 */ /* 0x000fc60005800000 */
[----:B------:R-:W-:Y:S01]  /*0d20*/  FFMA R17, R27, R23, R14 ;  /* 0x000000171b117223 */ /* 0x000fe2000000000e */
[C---:B------:R-:W-:Y:S01]  /*0d30*/  FADD R14, R12.reuse, R12 ;  /* 0x0000000c0c0e7221 */ /* 0x040fe20000000000 */
[----:B------:R-:W-:Y:S01]  /*0d40*/  FMUL R24, R15, R24 ;  /* 0x000000180f187220 */ /* 0x000fe20000400000 */
[----:B------:R-:W-:Y:S01]  /*0d50*/  FSETP.NEU.AND P3, PT, R12, RZ, PT ;  /* 0x000000ff0c00720b */ /* 0x000fe20003f6d000 */
[----:B0-----:R-:W-:Y:S01]  /*0d60*/  FMUL R18, R25, R18 ;  /* 0x0000001219127220 */ /* 0x001fe20000400000 */
[----:B------:R-:W-:Y:S01]  /*0d70*/  FSEL R26, R28, RZ, !P2 ;  /* 0x000000ff1c1a7208 */ /* 0x000fe20005000000 */
[----:B------:R-:W-:Y:S01]  /*0d80*/  FFMA R24, R23, R24, R22 ;  /* 0x0000001817187223 */ /* 0x000fe20000000016 */
[C---:B------:R-:W-:Y:S01]  /*0d90*/  FSETP.GEU.AND P4, PT, |R14|.reuse, 1.175494350822287508e-38, PT ;  /* 0x008000000e00780b */ /* 0x040fe20003f8e200 */
[----:B------:R-:W-:Y:S01]  /*0da0*/  FMUL R15, R14, 0.25 ;  /* 0x3e8000000e0f7820 */ /* 0x000fe20000400000 */
[----:B------:R-:W-:Y:S01]  /*0db0*/  FSEL R22, R18, RZ, P3 ;  /* 0x000000ff12167208 */ /* 0x000fe20001800000 */
[----:B------:R-:W-:Y:S01]  /*0dc0*/  FADD R26, R26, -R17 ;  /* 0x800000111a1a7221 */ /* 0x000fe20000000000 */
[----:B------:R-:W-:-:S03]  /*0dd0*/  FSETP.GT.AND P1, PT, |R14|, 8.50705917302346158658e+37, PT ;  /* 0x7e8000000e00780b */ /* 0x000fc60003f24200 */
[----:B------:R-:W-:Y:S01]  /*0de0*/  FFMA R17, R26, R22, R17 ;  /* 0x000000161a117223 */ /* 0x000fe20000000011 */
[----:B------:R-:W-:Y:S02]  /*0df0*/  FSEL R25, R15, R14, P1 ;  /* 0x0000000e0f197208 */ /* 0x000fe40000800000 */
[----:B------:R-:W-:Y:S02]  /*0e00*/  FSEL R19, R19, RZ, !P2 ;  /* 0x000000ff13137208 */ /* 0x000fe40005000000 */
[----:B------:R-:W0:Y:S01]  /*0e10*/  SHFL.BFLY PT, R18, R17, 0x10, 0x1f ;  /* 0x0e001f0011127f89 */ /* 0x000e2200000e0000 */
[----:B------:R-:W-:Y:S02]  /*0e20*/  @!P4 FMUL R25, R25, 16777216 ;  /* 0x4b8000001919c820 */ /* 0x000fe40000400000 */
[----:B------:R-:W-:Y:S01]  /*0e30*/  FADD R23, R19, R24 ;  /* 0x0000001813177221 */ /* 0x000fe20000000000 */
[----:B------:R-:W-:Y:S01]  /*0e40*/  FMUL R27, R12, 0.25 ;  /* 0x3e8000000c1b7820 */ /* 0x000fe20000400000 */
[----:B------:R-:W1:Y:S01]  /*0e50*/  MUFU.RCP R19, R25 ;  /* 0x0000001900137308 */ /* 0x000e620000001000 */
[----:B------:R-:W-:-:S03]  /*0e60*/  FMUL R26, R26, R26 ;  /* 0x0000001a1a1a7220 */ /* 0x000fc60000400000 */
[----:B------:R-:W-:Y:S01]  /*0e70*/  FSEL R24, R27, R12, P1 ;  /* 0x0000000c1b187208 */ /* 0x000fe20000800000 */
[----:B------:R-:W-:Y:S01]  /*0e80*/  FMUL R26, R13, R26 ;  /* 0x0000001a0d1a7220 */ /* 0x000fe20000400000 */
[----:B------:R-:W-:-:S03]  /*0e90*/  FADD R13, R14, R14 ;  /* 0x0000000e0e0d7221 */ /* 0x000fc60000000000 */
[----:B------:R-:W-:Y:S01]  /*0ea0*/  @!P4 FMUL R24, R24, 16777216 ;  /* 0x4b8000001818c820 */ /* 0x000fe20000400000 */
[----:B------:R-:W-:Y:S01]  /*0eb0*/  FFMA R22, R22, R26, R23 ;  /* 0x0000001a16167223 */ /* 0x000fe20000000017 */
[----:B------:R-:W-:Y:S02]  /*0ec0*/  FSETP.NEU.AND P1, PT, R14, RZ, PT ;  /* 0x000000ff0e00720b */ /* 0x000fe40003f2d000 */
[----:B------:R-:W-:Y:S01]  /*0ed0*/  FSETP.GEU.AND P3, PT, |R13|, 1.175494350822287508e-38, PT ;  /* 0x008000000d00780b */ /* 0x000fe20003f6e200 */
[----:B-1----:R-:W-:Y:S01]  /*0ee0*/  FMUL R24, R19, R24 ;  /* 0x0000001813187220 */ /* 0x002fe20000400000 */
[----:B------:R-:W1:Y:S01]  /*0ef0*/  SHFL.BFLY PT, R23, R22, 0x10, 0x1f ;  /* 0x0e001f0016177f89 */ /* 0x000e6200000e0000 */
[----:B0-----:R-:W-:-:S03]  /*0f00*/  FADD R26, -R17, R18 ;  /* 0x00000012111a7221 */ /* 0x001fc60000000100 */
[----:B------:R-:W-:Y:S01]  /*0f10*/  FSEL R24, R24, RZ, P1 ;  /* 0x000000ff18187208 */ /* 0x000fe20000800000 */
[C---:B------:R-:W-:Y:S01]  /*0f20*/  FMUL R18, R13.reuse, 0.25 ;  /* 0x3e8000000d127820 */ /* 0x040fe20000400000 */
[----:B------:R-:W-:Y:S01]  /*0f30*/  FSETP.GT.AND P1, PT, |R13|, 8.50705917302346158658e+37, PT ;  /* 0x7e8000000d00780b */ /* 0x000fe20003f24200 */
[----:B------:R-:W-:-:S03]  /*0f40*/  FMUL R19, R26, R26 ;  /* 0x0000001a1a137220 */ /* 0x000fc60000400000 */
[----:B------:R-:W-:Y:S01]  /*0f50*/  FSEL R25, R18, R13, P1 ;  /* 0x0000000d12197208 */ /* 0x000fe20000800000 */
[----:B------:R-:W-:Y:S01]  /*0f60*/  FFMA R17, R26, R24, R17 ;  /* 0x000000181a117223 */ /* 0x000fe20000000011 */
[----:B------:R-:W-:-:S03]  /*0f70*/  FMUL R12, R12, R19 ;  /* 0x000000130c0c7220 */ /* 0x000fc60000400000 */
[----:B------:R-:W-:Y:S01]  /*0f80*/  @!P3 FMUL R25, R25, 16777216 ;  /* 0x4b8000001919b820 */ /* 0x000fe20000400000 */
[----:B------:R-:W0:Y:S03]  /*0f90*/  SHFL.BFLY PT, R26, R17, 0x8, 0x1f ;  /* 0x0d001f00111a7f89 */ /* 0x000e2600000e0000 */
[----:B------:R-:W2:Y:S01]  /*0fa0*/  MUFU.RCP R19, R25 ;  /* 0x0000001900137308 */ /* 0x000ea20000001000 */
[----:B------:R-:W-:Y:S01]  /*0fb0*/  FSEL R28, R15, R14, P1 ;  /* 0x0000000e0f1c7208 */ /* 0x000fe20000800000 */
[----:B-1----:R-:W-:-:S04]  /*0fc0*/  FADD R23, R22, R23 ;  /* 0x0000001716177221 */ /* 0x002fc80000000000 */
[----:B------:R-:W-:Y:S01]  /*0fd0*/  @!P3 FMUL R28, R28, 16777216 ;  /* 0x4b8000001c1cb820 */ /* 0x000fe20000400000 */
[----:B------:R-:W-:Y:S01]  /*0fe0*/  FFMA R23, R24, R12, R23 ;  /* 0x0000000c18177223 */ /* 0x000fe20000000017 */
[C---:B------:R-:W-:Y:S01]  /*0ff0*/  FADD R12, R13.reuse, R13 ;  /* 0x0000000d0d0c7221 */ /* 0x040fe20000000000 */
[----:B------:R-:W-:-:S03]  /*1000*/  FSETP.NEU.AND P1, PT, R13, RZ, PT ;  /* 0x000000ff0d00720b */ /* 0x000fc60003f2d000 */
[----:B------:R-:W1:Y:S01]  /*1010*/  SHFL.BFLY PT, R22, R23, 0x8, 0x1f ;  /* 0x0d001f0017167f89 */ /* 0x000e6200000e0000 */
[----:B--2---:R-:W-:Y:S01]  /*1020*/  FMUL R19, R19, R28 ;  /* 0x0000001c13137220 */ /* 0x004fe20000400000 */
[C---:B------:R-:W-:Y:S01]  /*1030*/  FSETP.GEU.AND P3, PT, |R12|.reuse, 1.175494350822287508e-38, PT ;  /* 0x008000000c00780b */ /* 0x040fe20003f6e200 */
[----:B------:R-:W-:-:S03]  /*1040*/  FMUL R15, R12, 0.25 ;  /* 0x3e8000000c0f7820 */ /* 0x000fc60000400000 */
[----:B------:R-:W-:Y:S02]  /*1050*/  FSEL R24, R19, RZ, P1 ;  /* 0x000000ff13187208 */ /* 0x000fe40000800000 */
[----:B------:R-:W-:Y:S01]  /*1060*/  FSETP.GT.AND P1, PT, |R12|, 8.50705917302346158658e+37, PT ;  /* 0x7e8000000c00780b */ /* 0x000fe20003f24200 */
[----:B0-----:R-:W-:-:S03]  /*1070*/  FADD R26, -R17, R26 ;  /* 0x0000001a111a7221 */ /* 0x001fc60000000100 */
[----:B------:R-:W-:Y:S01]  /*1080*/  FSEL R25, R15, R12, P1 ;  /* 0x0000000c0f197208 */ /* 0x000fe20000800000 */
[C---:B------:R-:W-:Y:S01]  /*1090*/  FFMA R17, R26.reuse, R24, R17 ;  /* 0x000000181a117223 */ /* 0x040fe20000000011 */
[----:B------:R-:W-:-:S03]  /*10a0*/  FMUL R19, R26, R26 ;  /* 0x0000001a1a137220 */ /* 0x000fc60000400000 */
[----:B------:R-:W-:Y:S01]  /*10b0*/  @!P3 FMUL R25, R25, 16777216 ;  /* 0x4b8000001919b820 */ /* 0x000fe20000400000 */
[----:B------:R-:W-:Y:S02]  /*10c0*/  FMUL R19, R14, R19 ;  /* 0x000000130e137220 */ /* 0x000fe40000400000 */
[----:B------:R-:W0:Y:S03]  /*10d0*/  SHFL.BFLY PT, R14, R17, 0x4, 0x1f ;  /* 0x0c801f00110e7f89 */ /* 0x000e2600000e0000 */
[----:B------:R-:W2:Y:S01]  /*10e0*/  MUFU.RCP R25, R25 ;  /* 0x0000001900197308 */ /* 0x000ea20000001000 */
[----:B-1----:R-:W-:Y:S01]  /*10f0*/  FADD R23, R23, R22 ;  /* 0x0000001617177221 */ /* 0x002fe20000000000 */
[----:B------:R-:W-:-:S03]  /*1100*/  FSEL R18, R18, R13, P1 ;  /* 0x0000000d12127208 */ /* 0x000fc60000800000 */
[----:B------:R-:W-:Y:S02]  /*1110*/  FFMA R24, R24, R19, R23 ;  /* 0x0000001318187223 */ /* 0x000fe40000000017 */
[----:B------:R-:W-:-:S03]  /*1120*/  @!P3 FMUL R18, R18, 16777216 ;  /* 0x4b8000001212b820 */ /* 0x000fc60000400000 */
[----:B------:R-:W1:Y:S01]  /*1130*/  SHFL.BFLY PT, R19, R24, 0x4, 0x1f ;  /* 0x0c801f0018137f89 */ /* 0x000e6200000e0000 */
[----:B------:R-:W-:Y:S01]  /*1140*/  FSETP.NEU.AND P1, PT, R12, RZ, PT ;  /* 0x000000ff0c00720b */ /* 0x000fe20003f2d000 */
[----:B--2---:R-:W-:-:S05]  /*1150*/  FMUL R18, R25, R18 ;  /* 0x0000001219127220 */ /* 0x004fca0000400000 */
[----:B------:R-:W-:Y:S01]  /*1160*/  FSEL R18, R18, RZ, P1 ;  /* 0x000000ff12127208 */ /* 0x000fe20000800000 */
[----:B0-----:R-:W-:Y:S01]  /*1170*/  FADD R22, -R17, R14 ;  /* 0x0000000e11167221 */ /* 0x001fe20000000100 */
[----:B------:R-:W-:-:S03]  /*1180*/  FADD R14, R12, R12 ;  /* 0x0000000c0c0e7221 */ /* 0x000fc60000000000 */
[C---:B------:R-:W-:Y:S01]  /*1190*/  FFMA R17, R22.reuse, R18, R17 ;  /* 0x0000001216117223 */ /* 0x040fe20000000011 */
[----:B------:R-:W-:Y:S01]  /*11a0*/  FMUL R26, R22, R22 ;  /* 0x00000016161a7220 */ /* 0x000fe20000400000 */
[----:B------:R-:W-:-:S03]  /*11b0*/  FSETP.GEU.AND P3, PT, |R14|, 1.175494350822287508e-38, PT ;  /* 0x008000000e00780b */ /* 0x000fc60003f6e200 */
[----:B------:R-:W-:Y:S01]  /*11c0*/  FMUL R26, R13, R26 ;  /* 0x0000001a0d1a7220 */ /* 0x000fe20000400000 */
[----:B------:R-:W0:Y:S01]  /*11d0*/  SHFL.BFLY PT, R22, R17, 0x2, 0x1f ;  /* 0x0c401f0011167f89 */ /* 0x000e2200000e0000 */
[C---:B------:R-:W-:Y:S01]  /*11e0*/  FMUL R13, R14.reuse, 0.25 ;  /* 0x3e8000000e0d7820 */ /* 0x040fe20000400000 */
[----:B------:R-:W-:Y:S01]  /*11f0*/  FSETP.GT.AND P1, PT, |R14|, 8.50705917302346158658e+37, PT ;  /* 0x7e8000000e00780b */ /* 0x000fe20003f24200 */
[----:B-1----:R-:W-:-:S03]  /*1200*/  FADD R19, R24, R19 ;  /* 0x0000001318137221 */ /* 0x002fc60000000000 */
[----:B------:R-:W-:Y:S01]  /*1210*/  FSEL R23, R13, R14, P1 ;  /* 0x0000000e0d177208 */ /* 0x000fe20000800000 */
[----:B------:R-:W-:-:S04]  /*1220*/  FFMA R19, R18, R26, R19 ;  /* 0x0000001a12137223 */ /* 0x000fc80000000013 */
[----:B------:R-:W-:Y:S01]  /*1230*/  @!P3 FMUL R23, R23, 16777216 ;  /* 0x4b8000001717b820 */ /* 0x000fe20000400000 */
[----:B------:R-:W1:Y:S05]  /*1240*/  SHFL.BFLY PT, R18, R19, 0x2, 0x1f ;  /* 0x0c401f0013127f89 */ /* 0x000e6a00000e0000 */
[----:B------:R-:W2:Y:S01]  /*1250*/  MUFU.RCP R23, R23 ;  /* 0x0000001700177308 */ /* 0x000ea20000001000 */
[----:B------:R-:W-:Y:S01]  /*1260*/  FSEL R24, R15, R12, P1 ;  /* 0x0000000c0f187208 */ /* 0x000fe20000800000 */
[----:B0-----:R-:W-:-:S04]  /*1270*/  FADD R22, -R17, R22 ;  /* 0x0000001611167221 */ /* 0x001fc80000000100 */
[----:B------:R-:W-:Y:S01]  /*1280*/  @!P3 FMUL R24, R24, 16777216 ;  /* 0x4b8000001818b820 */ /* 0x000fe20000400000 */
[----:B------:R-:W-:Y:S01]  /*1290*/  FMUL R15, R22, R22 ;  /* 0x00000016160f7220 */ /* 0x000fe20000400000 */
[----:B------:R-:W-:Y:S02]  /*12a0*/  FSETP.NEU.AND P1, PT, R14, RZ, PT ;  /* 0x000000ff0e00720b */ /* 0x000fe40003f2d000 */
[----:B--2---:R-:W-:Y:S01]  /*12b0*/  FMUL R24, R23, R24 ;  /* 0x0000001817187220 */ /* 0x004fe20000400000 */
[----:B------:R-:W-:Y:S01]  /*12c0*/  FMUL R25, R12, R15 ;  /* 0x0000000f0c197220 */ /* 0x000fe20000400000 */
[----:B------:R-:W-:-:S03]  /*12d0*/  FADD R12, R14, R14 ;  /* 0x0000000e0e0c7221 */ /* 0x000fc60000000000 */
[----:B------:R-:W-:Y:S02]  /*12e0*/  FSEL R24, R24, RZ, P1 ;  /* 0x000000ff18187208 */ /* 0x000fe40000800000 */
[C---:B------:R-:W-:Y:S01]  /*12f0*/  FSETP.GEU.AND P3, PT, |R12|.reuse, 1.175494350822287508e-38, PT ;  /* 0x008000000c00780b */ /* 0x040fe20003f6e200 */
[----:B-1----:R-:W-:Y:S01]  /*1300*/  FADD R15, R19, R18 ;  /* 0x00000012130f7221 */ /* 0x002fe20000000000 */
[C---:B------:R-:W-:Y:S01]  /*1310*/  FMUL R19, R12.reuse, 0.25 ;  /* 0x3e8000000c137820 */ /* 0x040fe20000400000 */
[----:B------:R-:W-:Y:S01]  /*1320*/  FSETP.GT.AND P1, PT, |R12|, 8.50705917302346158658e+37, PT ;  /* 0x7e8000000c00780b */ /* 0x000fe20003f24200 */
[----:B------:R-:W-:Y:S01]  /*1330*/  FFMA R17, R22, R24, R17 ;  /* 0x0000001816117223 */ /* 0x000fe20000000011 */
[----:B------:R-:W0:Y:S01]  /*1340*/  S2R R18, SR_TID.X ;  /* 0x0000000000127919 */ /* 0x000e220000002100 */
[----:B------:R-:W-:Y:S01]  /*1350*/  FFMA R15, R24, R25, R15 ;  /* 0x00000019180f7223 */ /* 0x000fe2000000000f */
[----:B------:R-:W-:Y:S02]  /*1360*/  FSEL R19, R19, R12, P1 ;  /* 0x0000000c13137208 */ /* 0x000fe40000800000 */
[----:B------:R-:W1:Y:S04]  /*1370*/  SHFL.BFLY PT, R22, R17, 0x1, 0x1f ;  /* 0x0c201f0011167f89 */ /* 0x000e6800000e0000 */
[----:B------:R-:W2:Y:S01]  /*1380*/  SHFL.BFLY PT, R24, R15, 0x1, 0x1f ;  /* 0x0c201f000f187f89 */ /* 0x000ea200000e0000 */
[----:B------:R-:W-:Y:S01]  /*1390*/  @!P3 FMUL R19, R19, 16777216 ;  /* 0x4b8000001313b820 */ /* 0x000fe20000400000 */
[----:B------:R-:W3:Y:S05]  /*13a0*/  S2UR UR5, SR_CgaCtaId ;  /* 0x00000000000579c3 */ /* 0x000eea0000008800 */
[----:B------:R-:W4:Y:S01]  /*13b0*/  MUFU.RCP R19, R19 ;  /* 0x0000001300137308 */ /* 0x000f220000001000 */
[----:B------:R-:W-:-:S05]  /*13c0*/  FSEL R26, R13, R14, P1 ;  /* 0x0000000e0d1a7208 */ /* 0x000fca0000800000 */
[----:B------:R-:W-:Y:S01]  /*13d0*/  @!P3 FMUL R26, R26, 16777216 ;  /* 0x4b8000001a1ab820 */ /* 0x000fe20000400000 */
[----:B------:R-:W-:Y:S01]  /*13e0*/  FSETP.NEU.AND P1, PT, R12, RZ, PT ;  /* 0x000000ff0c00720b */ /* 0x000fe20003f2d000 */
[----:B-1----:R-:W-:Y:S02]  /*13f0*/  FADD R22, -R17, R22 ;  /* 0x0000001611167221 */ /* 0x002fe40000000100 */
[----:B----4-:R-:W-:Y:S01]  /*1400*/  FMUL R26, R19, R26 ;  /* 0x0000001a131a7220 */ /* 0x010fe20000400000 */
[----:B--2---:R-:W-:Y:S01]  /*1410*/  FADD R13, R15, R24 ;  /* 0x000000180f0d7221 */ /* 0x004fe20000000000 */
[----:B0-----:R-:W-:Y:S01]  /*1420*/  LOP3.LUT P3, RZ, R18, 0x1f, RZ, 0xc0, !PT ;  /* 0x0000001f12ff7812 */ /* 0x001fe2000786c0ff */
[----:B------:R-:W-:Y:S01]  /*1430*/  FMUL R15, R22, R22 ;  /* 0x00000016160f7220 */ /* 0x000fe20000400000 */
[----:B------:R-:W-:Y:S01]  /*1440*/  UMOV UR4, 0x400 ;  /* 0x0000040000047882 */ /* 0x000fe20000000000 */
[----:B------:R-:W-:Y:S01]  /*1450*/  FSEL R26, R26, RZ, P1 ;  /* 0x000000ff1a1a7208 */ /* 0x000fe20000800000 */
[----:B---3--:R-:W-:Y:S01]  /*1460*/  UPRMT UR4, UR5, 0x654, UR4 ;  /* 0x0000065405047896 */ /* 0x008fe20008000004 */
[----:B------:R-:W-:Y:S01]  /*1470*/  SHF.R.U32.HI R19, RZ, 0x3, R18 ;  /* 0x00000003ff137819 */ /* 0x000fe20000011612 */
[----:B------:R-:W-:-:S02]  /*1480*/  FMUL R15, R14, R15 ;  /* 0x0000000f0e0f7220 */ /* 0x000fc40000400000 */
[----:B------:R-:W-:Y:S01]  /*1490*/  FFMA R22, R22, R26, R17 ;  /* 0x0000001a16167223 */ /* 0x000fe20000000011 */
[----:B------:R-:W-:Y:S01]  /*14a0*/  LOP3.LUT R19, R19, 0x1c, RZ, 0xc0, !PT ;  /* 0x0000001c13137812 */ /* 0x000fe200078ec0ff */
[----:B------:R-:W-:Y:S01]  /*14b0*/  FFMA R26, R26, R15, R13 ;  /* 0x0000000f1a1a7223 */ /* 0x000fe2000000000d */
[----:B------:R-:W-:Y:S04]  /*14c0*/  @!P2 STG.E.128 desc[UR6][R20.64+0x3000], R8 ;  /* 0x003000081400a986 */ /* 0x000fe8000c101d06 */
[----:B------:R-:W-:Y:S04]  /*14d0*/  @!P3 STS [R19+UR4+0x40], R12 ;  /* 0x0000400c1300b988 */ /* 0x000fe80008000804 */
[----:B------:R0:W-:Y:S04]  /*14e0*/  @!P3 STS [R19+UR4], R22 ;  /* 0x000000161300b988 */ /* 0x0001e80008000804 */
[----:B------:R-:W-:Y:S01]  /*14f0*/  @!P3 STS [R19+UR4+0x20], R26 ;  /* 0x0000201a1300b988 */ /* 0x000fe20008000804 */
[----:B------:R-:W-:Y:S01]  /*1500*/  BAR.SYNC.DEFER_BLOCKING 0x0 ;  /* 0x0000000000007b1d */ /* 0x000fe20000010000 */
[----:B------:R-:W-:-:S02]  /*1510*/  ISETP.GE.AND P4, PT, R18, 0x8, PT ;  /* 0x000000081200780c */ /* 0x000fc40003f86270 */
[----:B------:R-:W-:-:S05]  /*1520*/  SHF.L.U32 R13, R18, 0x2, RZ ;  /* 0x00000002120d7819 */ /* 0x000fca00000006ff */
[----:B0-----:R-:W0:Y:S06]  /*1530*/  LDC.64 R22, c[0x0][0x218] ;  /* 0x00008600ff167b82 */ /* 0x001e2c0000000a00 */
[----:B------:R-:W1:Y:S04]  /*1540*/  @!P4 LDS R0, [R13+UR4+0x40] ;  /* 0x000040040d00c984 */ /* 0x000e680008000800 */
[----:B------:R-:W2:Y:S04]  /*1550*/  @!P4 LDS R16, [R13+UR4] ;  /* 0x000000040d10c984 */ /* 0x000ea80008000800 */
[----:B------:R-:W-:Y:S04]  /*1560*/  @!P4 LDS R5, [R13+UR4+0x20] ;  /* 0x000020040d05c984 */ /* 0x000fe80008000800 */
[----:B-1----:R-:W1:Y:S04]  /*1570*/  SHFL.BFLY PT, R15, R0, 0x4, 0x1f ;  /* 0x0c801f00000f7f89 */ /* 0x002e6800000e0000 */
[----:B--2---:R-:W2:Y:S01]  /*1580*/  SHFL.BFLY PT, R11, R16, 0x4, 0x1f ;  /* 0x0c801f00100b7f89 */ /* 0x004ea200000e0000 */
[----:B-1----:R-:W-:-:S05]  /*1590*/  FADD R14, R0, R15 ;  /* 0x0000000f000e7221 */ /* 0x002fca0000000000 */
[C---:B------:R-:W-:Y:S01]  /*15a0*/  FSETP.GEU.AND P3, PT, |R14|.reuse, 1.175494350822287508e-38, PT ;  /* 0x008000000e00780b */ /* 0x040fe20003f6e200 */
[C---:B------:R-:W-:Y:S01]  /*15b0*/  FMUL R17, R14.reuse, 0.25 ;  /* 0x3e8000000e117820 */ /* 0x040fe20000400000 */
[----:B------:R-:W-:Y:S01]  /*15c0*/  FSETP.GT.AND P1, PT, |R14|, 8.50705917302346158658e+37, PT ;  /* 0x7e8000000e00780b */ /* 0x000fe20003f24200 */
[----:B------:R-:W1:Y:S03]  /*15d0*/  SHFL.BFLY PT, R9, R14, 0x2, 0x1f ;  /* 0x0c401f000e097f89 */ /* 0x000e6600000e0000 */
[----:B------:R-:W-:Y:S01]  /*15e0*/  FSEL R17, R17, R14, P1 ;  /* 0x0000000e11117208 */ /* 0x000fe20000800000 */
[----:B------:R-:W3:Y:S06]  /*15f0*/  SHFL.BFLY PT, R10, R5, 0x4, 0x1f ;  /* 0x0c801f00050a7f89 */ /* 0x000eec00000e0000 */
[----:B------:R-:W-:-:S04]  /*1600*/  @!P3 FMUL R17, R17, 16777216 ;  /* 0x4b8000001111b820 */ /* 0x000fc80000400000 */
[----:B------:R-:W4:Y:S01]  /*1610*/  MUFU.RCP R12, R17 ;  /* 0x00000011000c7308 */ /* 0x000f220000001000 */
[----:B------:R-:W-:Y:S01]  /*1620*/  @P1 FMUL R15, R15, 0.25 ;  /* 0x3e8000000f0f1820 */ /* 0x000fe20000400000 */
[----:B--2---:R-:W-:-:S03]  /*1630*/  FADD R11, -R16, R11 ;  /* 0x0000000b100b7221 */ /* 0x004fc60000000100 */
[----:B------:R-:W-:Y:S01]  /*1640*/  @!P3 FMUL R15, R15, 16777216 ;  /* 0x4b8000000f0fb820 */ /* 0x000fe20000400000 */
[C---:B-1----:R-:W-:Y:S01]  /*1650*/  FADD R8, R14.reuse, R9 ;  /* 0x000000090e087221 */ /* 0x042fe20000000000 */
[----:B------:R-:W-:Y:S02]  /*1660*/  FSETP.NEU.AND P3, PT, R14, RZ, PT ;  /* 0x000000ff0e00720b */ /* 0x000fe40003f6d000 */
[----:B----4-:R-:W-:Y:S02]  /*1670*/  FMUL R12, R12, R15 ;  /* 0x0000000f0c0c7220 */ /* 0x010fe40000400000 */
[C---:B------:R-:W-:Y:S01]  /*1680*/  FSETP.GEU.AND P4, PT, |R8|.reuse, 1.175494350822287508e-38, PT ;  /* 0x008000000800780b */ /* 0x040fe20003f8e200 */
[----:B------:R-:W-:Y:S01]  /*1690*/  FMUL R15, R11, R11 ;  /* 0x0000000b0b0f7220 */ /* 0x000fe20000400000 */
[C---:B------:R-:W-:Y:S01]  /*16a0*/  FMUL R19, R8.reuse, 0.25 ;  /* 0x3e80000008137820 */ /* 0x040fe20000400000 */
[----:B------:R-:W-:Y:S01]  /*16b0*/  FSETP.GT.AND P1, PT, |R8|, 8.50705917302346158658e+37, PT ;  /* 0x7e8000000800780b */ /* 0x000fe20003f24200 */
[----:B---3--:R-:W-:Y:S01]  /*16c0*/  FADD R5, R5, R10 ;  /* 0x0000000a05057221 */ /* 0x008fe20000000000 */
[----:B------:R-:W-:Y:S01]  /*16d0*/  FSEL R12, R12, RZ, P3 ;  /* 0x000000ff0c0c7208 */ /* 0x000fe20001800000 */
[----:B------:R-:W-:Y:S01]  /*16e0*/  FMUL R15, R0, R15 ;  /* 0x0000000f000f7220 */ /* 0x000fe20000400000 */
[----:B------:R-:W-:-:S03]  /*16f0*/  FSEL R19, R19, R8, P1 ;  /* 0x0000000813137208 */ /* 0x000fc60000800000 */
[----:B------:R-:W-:Y:S01]  /*1700*/  FFMA R11, R11, R12, R16 ;  /* 0x0000000c0b0b7223 */ /* 0x000fe20000000010 */
[----:B------:R-:W-:Y:S02]  /*1710*/  FFMA R15, R12, R15, R5 ;  /* 0x0000000f0c0f7223 */ /* 0x000fe40000000005 */
[----:B------:R-:W1:Y:S01]  /*1720*/  SHFL.BFLY PT, R5, R8, 0x1, 0x1f ;  /* 0x0c201f0008057f89 */ /* 0x000e6200000e0000 */
[----:B------:R-:W-:-:S03]  /*1730*/  @!P4 FMUL R19, R19, 16777216 ;  /* 0x4b8000001313c820 */ /* 0x000fc60000400000 */
[----:B------:R-:W2:Y:S01]  /*1740*/  SHFL.BFLY PT, R10, R11, 0x2, 0x1f ;  /* 0x0c401f000b0a7f89 */ /* 0x000ea200000e0000 */
[----:B------:R-:W3:Y:S03]  /*1750*/  MUFU.RCP R0, R19 ;  /* 0x0000001300007308 */ /* 0x000ee60000001000 */
[----:B------:R-:W4:Y:S01]  /*1760*/  SHFL.BFLY PT, R12, R15, 0x2, 0x1f ;  /* 0x0c401f000f0c7f89 */ /* 0x000f2200000e0000 */
[----:B------:R-:W-:-:S04]  /*1770*/  @P1 FMUL R9, R9, 0.25 ;  /* 0x3e80000009091820 */ /* 0x000fc80000400000 */
[----:B------:R-:W-:Y:S01]  /*1780*/  @!P4 FMUL R9, R9, 16777216 ;  /* 0x4b8000000909c820 */ /* 0x000fe20000400000 */
[----:B------:R-:W-:-:S03]  /*1790*/  FSETP.NEU.AND P1, PT, R8, RZ, PT ;  /* 0x000000ff0800720b */ /* 0x000fc60003f2d000 */
[----:B---3--:R-:W-:Y:S01]  /*17a0*/  FMUL R9, R0, R9 ;  /* 0x0000000900097220 */ /* 0x008fe20000400000 */
[----:B-1----:R-:W-:-:S04]  /*17b0*/  FADD R0, R8, R5 ;  /* 0x0000000508007221 */ /* 0x002fc80000000000 */
[----:B------:R-:W-:Y:S01]  /*17c0*/  FSEL R16, R9, RZ, P1 ;  /* 0x000000ff09107208 */ /* 0x000fe20000800000 */
[----:B--2---:R-:W-:Y:S01]  /*17d0*/  FADD R10, -R11, R10 ;  /* 0x0000000a0b0a7221 */ /* 0x004fe20000000100 */
[----:B------:R-:W-:Y:S01]  /*17e0*/  FSETP.GEU.AND P3, PT, |R0|, 1.175494350822287508e-38, PT ;  /* 0x008000000000780b */ /* 0x000fe20003f6e200 */
[----:B----4-:R-:W-:Y:S02]  /*17f0*/  FADD R17, R15, R12 ;  /* 0x0000000c0f117221 */ /* 0x010fe40000000000 */
[C---:B------:R-:W-:Y:S01]  /*1800*/  FMUL R15, R10.reuse, R10 ;  /* 0x0000000a0a0f7220 */ /* 0x040fe20000400000 */
[----:B------:R-:W-:Y:S01]  /*1810*/  FFMA R9, R10, R16, R11 ;  /* 0x000000100a097223 */ /* 0x000fe2000000000b */
[C---:B------:R-:W-:Y:S01]  /*1820*/  FMUL R11, R0.reuse, 0.25 ;  /* 0x3e800000000b7820 */ /* 0x040fe20000400000 */
[----:B------:R-:W-:Y:S01]  /*1830*/  FSETP.GT.AND P1, PT, |R0|, 8.50705917302346158658e+37, PT ;  /* 0x7e8000000000780b */ /* 0x000fe20003f24200 */
[----:B------:R-:W-:Y:S02]  /*1840*/  FMUL R15, R14, R15 ;  /* 0x0000000f0e0f7220 */ /* 0x000fe40000400000 */
[----:B------:R-:W1:Y:S01]  /*1850*/  SHFL.BFLY PT, R10, R9, 0x1, 0x1f ;  /* 0x0c201f00090a7f89 */ /* 0x000e6200000e0000 */
[----:B------:R-:W-:Y:S01]  /*1860*/  FSEL R11, R11, R0, P1 ;  /* 0x000000000b0b7208 */ /* 0x000fe20000800000 */
[----:B------:R-:W-:-:S02]  /*1870*/  FFMA R15, R16, R15, R17 ;  /* 0x0000000f100f7223 */ /* 0x000fc40000000011 */
[----:B------:R-:W2:Y:S02]  /*1880*/  LDC.64 R16, c[0x0][0x248] ;  /* 0x00009200ff107b82 */ /* 0x000ea40000000a00 */
[----:B------:R-:W-:Y:S01]  /*1890*/  @!P3 FMUL R11, R11, 16777216 ;  /* 0x4b8000000b0bb820 */ /* 0x000fe20000400000 */
[----:B------:R-:W3:Y:S03]  /*18a0*/  SHFL.BFLY PT, R12, R15, 0x1, 0x1f ;  /* 0x0c201f000f0c7f89 */ /* 0x000ee600000e0000 */
[----:B------:R-:W4:Y:S01]  /*18b0*/  MUFU.RCP R14, R11 ;  /* 0x0000000b000e7308 */ /* 0x000f220000001000 */
[----:B------:R-:W-:Y:S01]  /*18c0*/  @P1 FMUL R5, R5, 0.25 ;  /* 0x3e80000005051820 */ /* 0x000fe20000400000 */
[----:B------:R-:W-:-:S03]  /*18d0*/  LOP3.LUT P1, RZ, R18, 0x7, RZ, 0xc0, !PT ;  /* 0x0000000712ff7812 */ /* 0x000fc6000782c0ff */
[----:B------:R-:W-:Y:S01]  /*18e0*/  @!P3 FMUL R5, R5, 16777216 ;  /* 0x4b8000000505b820 */ /* 0x000fe20000400000 */
[----:B------:R-:W-:Y:S02]  /*18f0*/  FSETP.NEU.AND P3, PT, R0, RZ, PT ;  /* 0x000000ff0000720b */ /* 0x000fe40003f6d000 */
[----:B------:R-:W-:Y:S01]  /*1900*/  ISETP.LT.AND P1, PT, R18, 0x8, !P1 ;  /* 0x000000081200780c */ /* 0x000fe20004f21270 */
[----:B-1----:R-:W-:Y:S01]  /*1910*/  FADD R10, -R9, R10 ;  /* 0x0000000a090a7221 */ /* 0x002fe20000000100 */
[----:B----4-:R-:W-:-:S03]  /*1920*/  FMUL R14, R14, R5 ;  /* 0x000000050e0e7220 */ /* 0x010fc60000400000 */
[----:B------:R-:W-:Y:S02]  /*1930*/  FMUL R5, R10, R10 ;  /* 0x0000000a0a057220 */ /* 0x000fe40000400000 */
[----:B------:R-:W-:Y:S01]  /*1940*/  FSEL R14, R14, RZ, P3 ;  /* 0x000000ff0e0e7208 */ /* 0x000fe20001800000 */
[----:B---3--:R-:W-:Y:S01]  /*1950*/  FADD R15, R15, R12 ;  /* 0x0000000c0f0f7221 */ /* 0x008fe20000000000 */
[----:B------:R-:W-:-:S03]  /*1960*/  FMUL R5, R8, R5 ;  /* 0x0000000508057220 */ /* 0x000fc60000400000 */
[----:B------:R-:W-:Y:S01]  /*1970*/  FFMA R10, R10, R14, R9 ;  /* 0x0000000e0a0a7223 */ /* 0x000fe20000000009 */
[----:B------:R-:W-:Y:S01]  /*1980*/  FFMA R14, R14, R5, R15 ;  /* 0x000000050e0e7223 */ /* 0x000fe2000000000f */
[----:B------:R-:W-:Y:S04]  /*1990*/  @P1 STS [R13+UR4+0x40], R0 ;  /* 0x000040000d001988 */ /* 0x000fe80008000804 */
[----:B------:R1:W-:Y:S04]  /*19a0*/  @P1 STS [R13+UR4], R10 ;  /* 0x0000000a0d001988 */ /* 0x0003e80008000804 */
[----:B------:R3:W-:Y:S01]  /*19b0*/  @P1 STS [R13+UR4+0x20], R14 ;  /* 0x0000200e0d001988 */ /* 0x0007e20008000804 */
[----:B------:R-:W-:Y:S06]  /*19c0*/  BAR.SYNC.DEFER_BLOCKING 0x0 ;  /* 0x0000000000007b1d */ /* 0x000fec0000010000 */
[----:B------:R-:W4:Y:S01]  /*19d0*/  LDS R5, [UR4] ;  /* 0x00000004ff057984 */ /* 0x000f220008000800 */
[----:B------:R-:W-:Y:S01]  /*19e0*/  LOP3.LUT R9, R13, 0x3fc, RZ, 0xc0, !PT ;  /* 0x000003fc0d097812 */ /* 0x000fe200078ec0ff */
[----:B--2---:R-:W-:Y:S01]  /*19f0*/  IMAD.WIDE R16, R4, 0x4, R16 ;  /* 0x0000000404107825 */ /* 0x004fe200078e0210 */
[----:B-1----:R-:W-:-:S02]  /*1a00*/  CS2R R10, SRZ ;  /* 0x00000000000a7805 */ /* 0x002fc4000001ff00 */
[----:B---3--:R-:W-:Y:S02]  /*1a10*/  CS2R R14, SRZ ;  /* 0x00000000000e7805 */ /* 0x008fe4000001ff00 */
[----:B------:R-:W-:Y:S01]  /*1a20*/  LEA R9, R4, R9, 0xc ;  /* 0x0000000904097211 */ /* 0x000fe200078e60ff */
[----:B------:R-:W1:Y:S04]  /*1a30*/  LDS R0, [UR4+0x20] ;  /* 0x00002004ff007984 */ /* 0x000e680008000800 */
[----:B0-----:R-:W-:Y:S01]  /*1a40*/  IMAD.WIDE R22, R9, 0x4, R22 ;  /* 0x0000000409167825 */ /* 0x001fe200078e0216 */
[----:B------:R-:W-:Y:S02]  /*1a50*/  CS2R R8, SRZ ;  /* 0x0000000000087805 */ /* 0x000fe4000001ff00 */
[----:B------:R-:W-:Y:S01]  /*1a60*/  CS2R R12, SRZ ;  /* 0x00000000000c7805 */ /* 0x000fe2000001ff00 */
[----:B----4-:R0:W-:Y:S04]  /*1a70*/  @P0 STG.E desc[UR6][R16.64], R5 ;  /* 0x0000000510000986 */ /* 0x0101e8000c101906 */
[----:B------:R-:W2:Y:S04]  /*1a80*/  @!P2 LDG.E.EF.128 R8, desc[UR6][R20.64] ;  /* 0x000000061408a981 */ /* 0x000ea8000c0e1d00 */
[----:B------:R-:W3:Y:S01]  /*1a90*/  @!P2 LDG.E.EF.128 R12, desc[UR6][R22.64] ;  /* 0x00000006160ca981 */ /* 0x000ee2000c0e1d00 */
[----:B0-----:R-:W-:-:S10]  /*1aa0*/  HFMA2.MMA R17, -RZ, RZ, 0.6875, 0 ;  /* 0x39800000ff117435 */ /* 0x001fd400000001ff */
[----:B-1----:R-:W-:-:S06]  /*1ab0*/  FFMA R0, R0, R17, 9.9999997473787516356e-06 ;  /* 0x3727c5ac00007423 */ /* 0x002fcc0000000011 */
[----:B------:R-:W0:Y:S01]  /*1ac0*/  MUFU.RSQ R0, R0 ;  /* 0x0000000000007308 */ /* 0x000e220000001400 */
[----:B------:R-:W-:Y:S01]  /*1ad0*/  FADD R3, R3, R6 ;  /* 0x0000000603037221 */ /* 0x000fe20000000000 */
[----:B------:R-:W-:Y:S01]  /*1ae0*/  FADD R2, R7, R2 ;  /* 0x0000000207027221 */ /* 0x000fe20000000000 */
[----:B------:R-:W-:Y:S02]  /*1af0*/  CS2R R18, SRZ ;  /* 0x0000000000127805 */ /* 0x000fe4000001ff00 */
[----:B--2---:R-:W-:Y:S02]  /*1b00*/  SEL R10, R10, RZ, !P2 ;  /* 0x000000ff0a0a7207 */ /* 0x004fe40005000000 */
[----:B------:R-:W-:Y:S02]  /*1b10*/  SEL R16, R11, RZ, !P2 ;  /* 0x000000ff0b107207 */ /* 0x000fe40005000000 */
[----:B------:R-:W-:Y:S02]  /*1b20*/  SEL R8, R8, RZ, !P2 ;  /* 0x000000ff08087207 */ /* 0x000fe40005000000 */
[----:B------:R-:W-:Y:S01]  /*1b30*/  SEL R6, R9, RZ, !P2 ;  /* 0x000000ff09067207 */ /* 0x000fe20005000000 */
[C---:B------:R-:W-:Y:S01]  /*1b40*/  FADD R11, -R5.reuse, R10 ;  /* 0x0000000a050b7221 */ /* 0x040fe20000000100 */
[C---:B------:R-:W-:Y:S01]  /*1b50*/  FADD R17, -R5.reuse, R16 ;  /* 0x0000001005117221 */ /* 0x040fe20000000100 */
[----:B------:R-:W-:-:S02]  /*1b60*/  FADD R7, -R5, R8 ;  /* 0x0000000805077221 */ /* 0x000fc40000000100 */
[----:B------:R-:W-:Y:S01]  /*1b70*/  FADD R9, -R5, R6 ;  /* 0x0000000605097221 */ /* 0x000fe20000000100 */
[-C--:B0-----:R-:W-:Y:S01]  /*1b80*/  FMUL R8, R11, R0.reuse ;  /* 0x000000000b087220 */ /* 0x081fe20000400000 */
[-C--:B------:R-:W-:Y:S01]  /*1b90*/  FMUL R10, R17, R0.reuse ;  /* 0x00000000110a7220 */ /* 0x080fe20000400000 */
[-C--:B------:R-:W-:Y:S01]  /*1ba0*/  FMUL R7, R7, R0.reuse ;  /* 0x0000000007077220 */ /* 0x080fe20000400000 */
[----:B------:R-:W-:Y:S01]  /*1bb0*/  FMUL R6, R9, R0 ;  /* 0x0000000009067220 */ /* 0x000fe20000400000 */
[----:B---3--:R-:W-:Y:S01]  /*1bc0*/  SEL R14, R14, RZ, !P2 ;  /* 0x000000ff0e0e7207 */ /* 0x008fe20005000000 */
[C-C-:B------:R-:W-:Y:S01]  /*1bd0*/  FFMA R9, R2.reuse, R8, R3.reuse ;  /* 0x0000000802097223 */ /* 0x140fe20000000003 */
[----:B------:R-:W-:Y:S01]  /*1be0*/  SEL R15, R15, RZ, !P2 ;  /* 0x000000ff0f0f7207 */ /* 0x000fe20005000000 */
[--C-:B------:R-:W-:Y:S01]  /*1bf0*/  FFMA R10, R2, R10, R3.reuse ;  /* 0x0000000a020a7223 */ /* 0x100fe20000000003 */
[----:B------:R-:W-:Y:S01]  /*1c00*/  SEL R12, R12, RZ, !P2 ;  /* 0x000000ff0c0c7207 */ /* 0x000fe20005000000 */
[C-C-:B------:R-:W-:Y:S01]  /*1c10*/  FFMA R7, R2.reuse, R7, R3.reuse ;  /* 0x0000000702077223 */ /* 0x140fe20000000003 */
[----:B------:R-:W-:Y:S01]  /*1c20*/  SEL R13, R13, RZ, !P2 ;  /* 0x000000ff0d0d7207 */ /* 0x000fe20005000000 */
[----:B------:R-:W-:Y:S01]  /*1c30*/  FFMA R6, R2, R6, R3 ;  /* 0x0000000602067223 */ /* 0x000fe20000000003 */
[----:B------:R-:W-:Y:S01]  /*1c40*/  FADD R14, R14, R9 ;  /* 0x000000090e0e7221 */ /* 0x000fe20000000000 */
[----:B------:R-:W-:Y:S01]  /*1c50*/  FADD R15, R15, R10 ;  /* 0x0000000a0f0f7221 */ /* 0x000fe20000000000 */
[----:B------:R-:W-:Y:S01]  /*1c60*/  FADD R12, R12, R7 ;  /* 0x000000070c0c7221 */ /* 0x000fe20000000000 */
[----:B------:R-:W-:Y:S01]  /*1c70*/  FADD R13, R13, R6 ;  /* 0x000000060d0d7221 */ /* 0x000fe20000000000 */
[----:B------:R-:W-:-:S02]  /*1c80*/  CS2R R8, SRZ ;  /* 0x0000000000087805 */ /* 0x000fc4000001ff00 */
[----:B------:R-:W-:Y:S01]  /*1c90*/  CS2R R10, SRZ ;  /* 0x00000000000a7805 */ /* 0x000fe2000001ff00 */
[----:B------:R-:W-:Y:S01]  /*1ca0*/  HFMA2.MMA R17, -RZ, RZ, 0, 0 ;  /* 0x00000000ff117435 */ /* 0x000fe200000001ff */
[----:B------:R-:W-:Y:S01]  /*1cb0*/  MOV R16, RZ ;  /* 0x000000ff00107202 */ /* 0x000fe20000000f00 */
[----:B------:R0:W-:Y:S04]  /*1cc0*/  @!P2 STG.E.128 desc[UR6][R22.64], R12 ;  /* 0x0000000c1600a986 */ /* 0x0001e8000c101d06 */
[----:B------:R-:W2:Y:S04]  /*1cd0*/  @!P2 LDG.E.EF.128 R8, desc[UR6][R20.64+0x1000] ;  /* 0x001000061408a981 */ /* 0x000ea8000c0e1d00 */
[----:B------:R-:W0:Y:S01]  /*1ce0*/  @!P2 LDG.E.EF.128 R16, desc[UR6][R22.64+0x1000] ;  /* 0x001000061610a981 */ /* 0x000e22000c0e1d00 */
[----:B--2---:R-:W-:-:S02]  /*1cf0*/  SEL R10, R10, RZ, !P2 ;  /* 0x000000ff0a0a7207 */ /* 0x004fc40005000000 */
[----:B------:R-:W-:Y:S02]  /*1d00*/  SEL R24, R11, RZ, !P2 ;  /* 0x000000ff0b187207 */ /* 0x000fe40005000000 */
[----:B------:R-:W-:Y:S02]  /*1d10*/  SEL R8, R8, RZ, !P2 ;  /* 0x000000ff08087207 */ /* 0x000fe40005000000 */
[----:B------:R-:W-:Y:S01]  /*1d20*/  SEL R6, R9, RZ, !P2 ;  /* 0x000000ff09067207 */ /* 0x000fe20005000000 */
[----:B------:R-:W-:Y:S01]  /*1d30*/  FADD R11, -R5, R10 ;  /* 0x0000000a050b7221 */ /* 0x000fe20000000100 */
[----:B0-----:R-:W-:Y:S01]  /*1d40*/  SEL R13, R17, RZ, !P2 ;  /* 0x000000ff110d7207 */ /* 0x001fe20005000000 */
[C---:B------:R-:W-:Y:S01]  /*1d50*/  FADD R17, -R5.reuse, R24 ;  /* 0x0000001805117221 */ /* 0x040fe20000000100 */
[C---:B------:R-:W-:Y:S01]  /*1d60*/  FADD R7, -R5.reuse, R8 ;  /* 0x0000000805077221 */ /* 0x040fe20000000100 */
[----:B------:R-:W-:Y:S01]  /*1d70*/  FADD R9, -R5, R6 ;  /* 0x0000000605097221 */ /* 0x000fe20000000100 */
[-C--:B------:R-:W-:Y:S01]  /*1d80*/  FMUL R8, R11, R0.reuse ;  /* 0x000000000b087220 */ /* 0x080fe20000400000 */
[-C--:B------:R-:W-:Y:S01]  /*1d90*/  FMUL R10, R17, R0.reuse ;  /* 0x00000000110a7220 */ /* 0x080fe20000400000 */
[-C--:B------:R-:W-:Y:S01]  /*1da0*/  FMUL R7, R7, R0.reuse ;  /* 0x0000000007077220 */ /* 0x080fe20000400000 */
[----:B------:R-:W-:Y:S01]  /*1db0*/  FMUL R6, R9, R0 ;  /* 0x0000000009067220 */ /* 0x000fe20000400000 */
[----:B------:R-:W-:Y:S01]  /*1dc0*/  SEL R14, R18, RZ, !P2 ;  /* 0x000000ff120e7207 */ /* 0x000fe20005000000 */
[C-C-:B------:R-:W-:Y:S01]  /*1dd0*/  FFMA R9, R2.reuse, R8, R3.reuse ;  /* 0x0000000802097223 */ /* 0x140fe20000000003 */
[----:B------:R-:W-:Y:S01]  /*1de0*/  SEL R15, R19, RZ, !P2 ;  /* 0x000000ff130f7207 */ /* 0x000fe20005000000 */
[--C-:B------:R-:W-:Y:S01]  /*1df0*/  FFMA R10, R2, R10, R3.reuse ;  /* 0x0000000a020a7223 */ /* 0x100fe20000000003 */
[----:B------:R-:W-:Y:S01]  /*1e00*/  SEL R12, R16, RZ, !P2 ;  /* 0x000000ff100c7207 */ /* 0x000fe20005000000 */
[C-C-:B------:R-:W-:Y:S01]  /*1e10*/  FFMA R7, R2.reuse, R7, R3.reuse ;  /* 0x0000000702077223 */ /* 0x140fe20000000003 */
        /* <DEDUP_REMOVED lines=8> */
[----:B------:R-:W-:Y:S02]  /*1ea0*/  MOV R16, RZ ;  /* 0x000000ff00107202 */ /* 0x000fe40000000f00 */
[----:B------:R-:W-:Y:S01]  /*1eb0*/  CS2R R18, SRZ ;  /* 0x0000000000127805 */ /* 0x000fe2000001ff00 */
        /* <DEDUP_REMOVED lines=31> */
[----:B------:R0:W-:Y:S01]  /*20b0*/  @!P2 STG.E.128 desc[UR6][R22.64+0x2000], R12 ;  /* 0x0020000c1600a986 */ /* 0x0001e2000c101d06 */
[----:B------:R-:W-:Y:S01]  /*20c0*/  CS2R R18, SRZ ;  /* 0x0000000000127805 */ /* 0x000fe2000001ff00 */
[----:B------:R-:W1:Y:S02]  /*20d0*/  LDC.64 R6, c[0x0][0x250] ;  /* 0x00009400ff067b82 */ /* 0x000e640000000a00 */
[----:B------:R-:W2:Y:S04]  /*20e0*/  @!P2 LDG.E.EF.128 R8, desc[UR6][R20.64+0x3000] ;  /* 0x003000061408a981 */ /* 0x000ea8000c0e1d00 */
[----:B------:R-:W3:Y:S01]  /*20f0*/  @!P2 LDG.E.EF.128 R16, desc[UR6][R22.64+0x3000] ;  /* 0x003000061610a981 */ /* 0x000ee2000c0e1d00 */
[----:B-1----:R-:W-:Y:S01]  /*2100*/  IMAD.WIDE R6, R4, 0x4, R6 ;  /* 0x0000000404067825 */ /* 0x002fe200078e0206 */
[----:B--2---:R-:W-:-:S02]  /*2110*/  SEL R8, R8, RZ, !P2 ;  /* 0x000000ff08087207 */ /* 0x004fc40005000000 */
[----:B------:R-:W-:Y:S02]  /*2120*/  SEL R24, R9, RZ, !P2 ;  /* 0x000000ff09187207 */ /* 0x000fe40005000000 */
[----:B------:R-:W-:Y:S02]  /*2130*/  SEL R10, R10, RZ, !P2 ;  /* 0x000000ff0a0a7207 */ /* 0x000fe40005000000 */
[----:B------:R-:W-:Y:S01]  /*2140*/  SEL R26, R11, RZ, !P2 ;  /* 0x000000ff0b1a7207 */ /* 0x000fe20005000000 */
[C---:B------:R-:W-:Y:S01]  /*2150*/  FADD R9, -R5.reuse, R8 ;  /* 0x0000000805097221 */ /* 0x040fe20000000100 */
[C---:B------:R-:W-:Y:S01]  /*2160*/  FADD R11, -R5.reuse, R24 ;  /* 0x00000018050b7221 */ /* 0x040fe20000000100 */
[C---:B0-----:R-:W-:Y:S02]  /*2170*/  FADD R13, -R5.reuse, R10 ;  /* 0x0000000a050d7221 */ /* 0x041fe40000000100 */
[----:B------:R-:W-:Y:S01]  /*2180*/  FADD R5, -R5, R26 ;  /* 0x0000001a05057221 */ /* 0x000fe20000000100 */
[-C--:B------:R-:W-:Y:S01]  /*2190*/  FMUL R9, R9, R0.reuse ;  /* 0x0000000009097220 */ /* 0x080fe20000400000 */
[-C--:B------:R-:W-:Y:S01]  /*21a0*/  FMUL R8, R11, R0.reuse ;  /* 0x000000000b087220 */ /* 0x080fe20000400000 */
[-C--:B------:R-:W-:Y:S01]  /*21b0*/  FMUL R10, R13, R0.reuse ;  /* 0x000000000d0a7220 */ /* 0x080fe20000400000 */
[----:B------:R-:W-:Y:S01]  /*21c0*/  FMUL R12, R5, R0 ;  /* 0x00000000050c7220 */ /* 0x000fe20000400000 */
[----:B---3--:R-:W-:Y:S01]  /*21d0*/  SEL R16, R16, RZ, !P2 ;  /* 0x000000ff10107207 */ /* 0x008fe20005000000 */
[--C-:B------:R-:W-:Y:S01]  /*21e0*/  FFMA R9, R2, R9, R3.reuse ;  /* 0x0000000902097223 */ /* 0x100fe20000000003 */
[----:B------:R-:W-:Y:S01]  /*21f0*/  SEL R15, R18, RZ, !P2 ;  /* 0x000000ff120f7207 */ /* 0x000fe20005000000 */
[C-C-:B------:R-:W-:Y:S01]  /*2200*/  FFMA R5, R2.reuse, R8, R3.reuse ;  /* 0x0000000802057223 */ /* 0x140fe20000000003 */
[----:B------:R-:W-:Y:S01]  /*2210*/  SEL R14, R17, RZ, !P2 ;  /* 0x000000ff110e7207 */ /* 0x000fe20005000000 */
[C-C-:B------:R-:W-:Y:S01]  /*2220*/  FFMA R10, R2.reuse, R10, R3.reuse ;  /* 0x0000000a020a7223 */ /* 0x140fe20000000003 */
[----:B------:R-:W-:Y:S01]  /*2230*/  SEL R18, R19, RZ, !P2 ;  /* 0x000000ff13127207 */ /* 0x000fe20005000000 */
[----:B------:R-:W-:Y:S01]  /*2240*/  FFMA R11, R2, R12, R3 ;  /* 0x0000000c020b7223 */ /* 0x000fe20000000003 */
[----:B------:R-:W-:Y:S01]  /*2250*/  FADD R8, R16, R9 ;  /* 0x0000000910087221 */ /* 0x000fe20000000000 */
[----:B------:R-:W-:Y:S01]  /*2260*/  FADD R9, R14, R5 ;  /* 0x000000050e097221 */ /* 0x000fe20000000000 */
[----:B------:R-:W-:Y:S01]  /*2270*/  FADD R10, R15, R10 ;  /* 0x0000000a0f0a7221 */ /* 0x000fe20000000000 */
[----:B------:R-:W-:-:S05]  /*2280*/  FADD R11, R18, R11 ;  /* 0x0000000b120b7221 */ /* 0x000fca0000000000 */
[----:B------:R0:W-:Y:S02]  /*2290*/  @!P2 STG.E.128 desc[UR6][R22.64+0x3000], R8 ;  /* 0x003000081600a986 */ /* 0x0001e4000c101d06 */
[----:B0-----:R-:W-:Y:S05]  /*22a0*/  @!P0 EXIT ;  /* 0x000000000000894d */ /* 0x001fea0003800000 */
[----:B------:R-:W-:Y:S01]  /*22b0*/  STG.E desc[UR6][R6.64], R0 ;  /* 0x0000000006007986 */ /* 0x000fe2000c101906 */
[----:B------:R-:W-:Y:S05]  /*22c0*/  EXIT ;  /* 0x000000000000794d */ /* 0x000fea0003800000 */
.L_x_0:
[----:B------:R-:W-:-:S00]  /*22d0*/  BRA `(.L_x_0) ;  /* 0xfffffffc00fc7947 */ /* 0x000fc0000383ffff */
[----:B------:R-:W-:-:S00]  /*22e0*/  NOP ;  /* 0x0000000000007918 */ /* 0x000fc00000000000 */
        /* <DEDUP_REMOVED lines=9> */
.L_x_1:


//--------------------- .nv.global.init           --------------------------
	.section	.nv.global.init,"aw",@progbits
.nv.global.init:
	.type		_$_str,@object
	.size		_$_str,(.L_0 - _$_str)
_$_str:
        /*0000*/ 	.byte	0x5f, 0x5f, 0x43, 0x55, 0x44, 0x41, 0x5f, 0x46, 0x54, 0x5a, 0x00
.L_0:


//--------------------- .nv.shared.triton_red_fused__native_batch_norm_legit_functional_add_clone_convolution_50 --------------------------
	.section	.nv.shared.triton_red_fused__native_batch_norm_legit_functional_add_clone_convolution_50,"aw",@nobits
	.sectionflags	@""
	.align	16
	.zero		1024


//--------------------- .nv.constant0.triton_red_fused__native_batch_norm_legit_functional_add_clone_convolution_50 --------------------------
	.section	.nv.constant0.triton_red_fused__native_batch_norm_legit_functional_add_clone_convolution_50,"a",@progbits
	.sectionflags	@""
	.align	4
.nv.constant0.triton_red_fused__native_batch_norm_legit_functional_add_clone_convolution_50:
	.zero		608
